// auto-generated by cutlass_sweep.gemm — config: {"arch": "sm_90", "cluster_m": 2, "cluster_n": 1, "dtype": "fp16", "stages": 3, "tile_k": 32, "tile_m": 256, "tile_n": 128}
#include "cutlass/cutlass.h"
#include "cutlass/gemm/collective/collective_builder.hpp"
#include "cutlass/gemm/device/gemm_universal_adapter.h"
#include "cutlass/gemm/kernel/gemm_universal.hpp"
#include "cutlass/epilogue/collective/collective_builder.hpp"

using ElemA = cutlass::half_t;
using ElemB = cutlass::half_t;
using ElemCD = cutlass::half_t;
using Acc  = float;
using TileShape    = cute::Shape<cute::_256, cute::_128, cute::_32>;
using ClusterShape = cute::Shape<cute::_2, cute::_1, cute::_1>;

using CollectiveEpilogue = typename cutlass::epilogue::collective::CollectiveBuilder<
    cutlass::arch::Sm90, cutlass::arch::OpClassTensorOp,
    TileShape, ClusterShape,
    cutlass::epilogue::collective::EpilogueTileAuto,
    Acc, Acc,
    ElemCD, cutlass::layout::RowMajor, 128 / cutlass::sizeof_bits<ElemCD>::value,
    ElemCD, cutlass::layout::RowMajor, 128 / cutlass::sizeof_bits<ElemCD>::value,
    cutlass::epilogue::collective::EpilogueScheduleAuto
  >::CollectiveOp;

using CollectiveMainloop = typename cutlass::gemm::collective::CollectiveBuilder<
    cutlass::arch::Sm90, cutlass::arch::OpClassTensorOp,
    ElemA, cutlass::layout::RowMajor, 128 / cutlass::sizeof_bits<ElemA>::value,
    ElemB, cutlass::layout::ColumnMajor, 128 / cutlass::sizeof_bits<ElemB>::value,
    Acc,
    TileShape, ClusterShape,
    cutlass::gemm::collective::StageCount<3>,
    cutlass::gemm::collective::KernelScheduleAuto
  >::CollectiveOp;

using GemmKernel = cutlass::gemm::kernel::GemmUniversal<
    cute::Shape<int,int,int,int>,
    CollectiveMainloop,
    CollectiveEpilogue
>;
using Gemm = cutlass::gemm::device::GemmUniversalAdapter<GemmKernel>;

// Force the device kernel symbol into the cubin without needing a host main.
auto* _anchor = &cutlass::device_kernel<GemmKernel>;


// ===== COMPILED SASS (sm_90a) =====

	.target	sm_90a

	.elftype	@"ET_EXEC"


//--------------------- .note.nv.tkinfo           --------------------------
	.section	.note.nv.tkinfo,"",@"SHT_NOTE"
	.sectionflags	@"SHF_NOTE_NV_TKINFO"
	.tkinfo
        /*0018*/ 	.word	0x00000002
        /*0030*/ 	.string	""
        /*0030*/ 	.string	"ptxas"
        /*0030*/ 	.string	"Cuda compilation tools, release 13.0, V13.0.88"
        /*0030*/ 	.string	"Build cuda_13.0.r13.0/compiler.36424714_0"
        /*0030*/ 	.string	"-arch sm_90a -m 64 "



//--------------------- .note.nv.cuinfo           --------------------------
	.section	.note.nv.cuinfo,"",@"SHT_NOTE"
	.sectionflags	@"SHF_NOTE_NV_CUINFO"
        /*0018*/ 	.short	0x0002
        /*001a*/ 	.short	0x005a
        /*001c*/ 	.short	0x0082
	.zero		2


//--------------------- .nv.info                  --------------------------
	.section	.nv.info,"",@"SHT_CUDA_INFO"
	.align	4


	//----- nvinfo : EIATTR_REGCOUNT
	.align		4
        /*0000*/ 	.byte	0x04, 0x2f
        /*0002*/ 	.short	(.L_15 - .L_14)
	.align		4
.L_14:
        /*0004*/ 	.word	index@(_ZN7cutlass13device_kernelINS_4gemm6kernel13GemmUniversalIN4cute5tupleIJiiiiEEENS1_10collective13CollectiveMmaINS1_34MainloopSm90TmaGmmaWarpSpecializedILi3ENS5_IJNS4_1CILi2EEENSA_ILi1EEESC_EEENS1_35KernelTmaWarpSpecializedCooperativeEEENS5_IJNSA_ILi256EEENSA_ILi128EEENSA_ILi32EEEEEENS_6half_tENS5_IJlSC_lEEESK_SL_NS4_8TiledMMAINS4_8MMA_AtomIJNS4_4SM904GMMA26MMA_64x128x16_F32F16F16_SSILNSP_5MajorE0ELSR_0ELNSP_7ScaleInE1ELSS_1EEEEEENS4_6LayoutISD_NS5_IJSC_NSA_ILi0EEESW_EEEEENS5_IJNS4_10UnderscoreESZ_SZ_EEEEENS4_13SM90_TMA_LOADENS4_14ComposedLayoutINS4_7SwizzleILi2ELi4ELi3EEENS4_18smem_ptr_flag_bitsILi16EEENSV_INS5_IJNSA_ILi8EEESI_EEENS5_IJSI_SC_EEEEEEEvNS4_8identityENS4_23SM90_TMA_LOAD_MULTICASTES1C_vS1D_EENS_8epilogue10collective6detail29Sm90TmaWarpSpecializedAdapterINS1H_15DefaultEpilogueISK_SL_SL_NS1G_6thread17LinearCombinationISK_Li1EffLNS1L_9ScaleType4KindE0ELNS_15FloatRoundStyleE2ESK_EENS1_15EpilogueDefaultEEEEEvvEEEEvNT_6ParamsE)
        /*0008*/ 	.word	0x000000a8


	//----- nvinfo : EIATTR_FRAME_SIZE
	.align		4
.L_15:
        /*000c*/ 	.byte	0x04, 0x11
        /*000e*/ 	.short	(.L_17 - .L_16)
	.align		4
.L_16:
        /*0010*/ 	.word	index@(_ZN7cutlass13device_kernelINS_4gemm6kernel13GemmUniversalIN4cute5tupleIJiiiiEEENS1_10collective13CollectiveMmaINS1_34MainloopSm90TmaGmmaWarpSpecializedILi3ENS5_IJNS4_1CILi2EEENSA_ILi1EEESC_EEENS1_35KernelTmaWarpSpecializedCooperativeEEENS5_IJNSA_ILi256EEENSA_ILi128EEENSA_ILi32EEEEEENS_6half_tENS5_IJlSC_lEEESK_SL_NS4_8TiledMMAINS4_8MMA_AtomIJNS4_4SM904GMMA26MMA_64x128x16_F32F16F16_SSILNSP_5MajorE0ELSR_0ELNSP_7ScaleInE1ELSS_1EEEEEENS4_6LayoutISD_NS5_IJSC_NSA_ILi0EEESW_EEEEENS5_IJNS4_10UnderscoreESZ_SZ_EEEEENS4_13SM90_TMA_LOADENS4_14ComposedLayoutINS4_7SwizzleILi2ELi4ELi3EEENS4_18smem_ptr_flag_bitsILi16EEENSV_INS5_IJNSA_ILi8EEESI_EEENS5_IJSI_SC_EEEEEEEvNS4_8identityENS4_23SM90_TMA_LOAD_MULTICASTES1C_vS1D_EENS_8epilogue10collective6detail29Sm90TmaWarpSpecializedAdapterINS1H_15DefaultEpilogueISK_SL_SL_NS1G_6thread17LinearCombinationISK_Li1EffLNS1L_9ScaleType4KindE0ELNS_15FloatRoundStyleE2ESK_EENS1_15EpilogueDefaultEEEEEvvEEEEvNT_6ParamsE)
        /*0014*/ 	.word	0x00000000


	//----- nvinfo : EIATTR_MIN_STACK_SIZE
	.align		4
.L_17:
        /*0018*/ 	.byte	0x04, 0x12
        /*001a*/ 	.short	(.L_19 - .L_18)
	.align		4
.L_18:
        /*001c*/ 	.word	index@(_ZN7cutlass13device_kernelINS_4gemm6kernel13GemmUniversalIN4cute5tupleIJiiiiEEENS1_10collective13CollectiveMmaINS1_34MainloopSm90TmaGmmaWarpSpecializedILi3ENS5_IJNS4_1CILi2EEENSA_ILi1EEESC_EEENS1_35KernelTmaWarpSpecializedCooperativeEEENS5_IJNSA_ILi256EEENSA_ILi128EEENSA_ILi32EEEEEENS_6half_tENS5_IJlSC_lEEESK_SL_NS4_8TiledMMAINS4_8MMA_AtomIJNS4_4SM904GMMA26MMA_64x128x16_F32F16F16_SSILNSP_5MajorE0ELSR_0ELNSP_7ScaleInE1ELSS_1EEEEEENS4_6LayoutISD_NS5_IJSC_NSA_ILi0EEESW_EEEEENS5_IJNS4_10UnderscoreESZ_SZ_EEEEENS4_13SM90_TMA_LOADENS4_14ComposedLayoutINS4_7SwizzleILi2ELi4ELi3EEENS4_18smem_ptr_flag_bitsILi16EEENSV_INS5_IJNSA_ILi8EEESI_EEENS5_IJSI_SC_EEEEEEEvNS4_8identityENS4_23SM90_TMA_LOAD_MULTICASTES1C_vS1D_EENS_8epilogue10collective6detail29Sm90TmaWarpSpecializedAdapterINS1H_15DefaultEpilogueISK_SL_SL_NS1G_6thread17LinearCombinationISK_Li1EffLNS1L_9ScaleType4KindE0ELNS_15FloatRoundStyleE2ESK_EENS1_15EpilogueDefaultEEEEEvvEEEEvNT_6ParamsE)
        /*0020*/ 	.word	0x00000000
.L_19:


//--------------------- .nv.compat                --------------------------
	.section	.nv.compat,"",@"SHT_CUDA_COMPAT_INFO"
	.align	4
        /*0000*/ 	.byte	0x02, 0x09, 0x01, 0x00, 0x02, 0x02, 0x04, 0x00, 0x02, 0x05, 0x05, 0x00, 0x03, 0x07, 0x01, 0x01
        /*0010*/ 	.byte	0x02, 0x03, 0x01, 0x00, 0x02, 0x06, 0x01, 0x00, 0x04, 0x0b, 0x08, 0x00, 0x00, 0x00, 0x00, 0x00
        /*0020*/ 	.byte	0x00, 0x00, 0x00, 0x00


//--------------------- .nv.info._ZN7cutlass13device_kernelINS_4gemm6kernel13GemmUniversalIN4cute5tupleIJiiiiEEENS1_10collective13CollectiveMmaINS1_34MainloopSm90TmaGmmaWarpSpecializedILi3ENS5_IJNS4_1CILi2EEENSA_ILi1EEESC_EEENS1_35KernelTmaWarpSpecializedCooperativeEEENS5_IJNSA_ILi256EEENSA_ILi128EEENSA_ILi32EEEEEENS_6half_tENS5_IJlSC_lEEESK_SL_NS4_8TiledMMAINS4_8MMA_AtomIJNS4_4SM904GMMA26MMA_64x128x16_F32F16F16_SSILNSP_5MajorE0ELSR_0ELNSP_7ScaleInE1ELSS_1EEEEEENS4_6LayoutISD_NS5_IJSC_NSA_ILi0EEESW_EEEEENS5_IJNS4_10UnderscoreESZ_SZ_EEEEENS4_13SM90_TMA_LOADENS4_14ComposedLayoutINS4_7SwizzleILi2ELi4ELi3EEENS4_18smem_ptr_flag_bitsILi16EEENSV_INS5_IJNSA_ILi8EEESI_EEENS5_IJSI_SC_EEEEEEEvNS4_8identityENS4_23SM90_TMA_LOAD_MULTICASTES1C_vS1D_EENS_8epilogue10collective6detail29Sm90TmaWarpSpecializedAdapterINS1H_15DefaultEpilogueISK_SL_SL_NS1G_6thread17LinearCombinationISK_Li1EffLNS1L_9ScaleType4KindE0ELNS_15FloatRoundStyleE2ESK_EENS1_15EpilogueDefaultEEEEEvvEEEEvNT_6ParamsE --------------------------
	.section	.nv.info._ZN7cutlass13device_kernelINS_4gemm6kernel13GemmUniversalIN4cute5tupleIJiiiiEEENS1_10collective13CollectiveMmaINS1_34MainloopSm90TmaGmmaWarpSpecializedILi3ENS5_IJNS4_1CILi2EEENSA_ILi1EEESC_EEENS1_35KernelTmaWarpSpecializedCooperativeEEENS5_IJNSA_ILi256EEENSA_ILi128EEENSA_ILi32EEEEEENS_6half_tENS5_IJlSC_lEEESK_SL_NS4_8TiledMMAINS4_8MMA_AtomIJNS4_4SM904GMMA26MMA_64x128x16_F32F16F16_SSILNSP_5MajorE0ELSR_0ELNSP_7ScaleInE1ELSS_1EEEEEENS4_6LayoutISD_NS5_IJSC_NSA_ILi0EEESW_EEEEENS5_IJNS4_10UnderscoreESZ_SZ_EEEEENS4_13SM90_TMA_LOADENS4_14ComposedLayoutINS4_7SwizzleILi2ELi4ELi3EEENS4_18smem_ptr_flag_bitsILi16EEENSV_INS5_IJNSA_ILi8EEESI_EEENS5_IJSI_SC_EEEEEEEvNS4_8identityENS4_23SM90_TMA_LOAD_MULTICASTES1C_vS1D_EENS_8epilogue10collective6detail29Sm90TmaWarpSpecializedAdapterINS1H_15DefaultEpilogueISK_SL_SL_NS1G_6thread17LinearCombinationISK_Li1EffLNS1L_9ScaleType4KindE0ELNS_15FloatRoundStyleE2ESK_EENS1_15EpilogueDefaultEEEEEvvEEEEvNT_6ParamsE,"",@"SHT_CUDA_INFO"
	.sectionflags	@""
	.align	4


	//----- nvinfo : EIATTR_CUDA_API_VERSION
	.align		4
        /*0000*/ 	.byte	0x04, 0x37
        /*0002*/ 	.short	(.L_21 - .L_20)
.L_20:
        /*0004*/ 	.word	0x00000082


	//----- nvinfo : EIATTR_KPARAM_INFO
	.align		4
.L_21:
        /*0008*/ 	.byte	0x04, 0x17
        /*000a*/ 	.short	(.L_23 - .L_22)
.L_22:
        /*000c*/ 	.word	0x00000000
        /*0010*/ 	.short	0x0000
        /*0012*/ 	.short	0x0070
        /*0014*/ 	.byte	0x00, 0xf0, 0x01, 0x10


	//----- nvinfo : EIATTR_SPARSE_MMA_MASK
	.align		4
.L_23:
        /*0018*/ 	.byte	0x03, 0x50
        /*001a*/ 	.short	0x0000


	//----- nvinfo : EIATTR_MAXREG_COUNT
	.align		4
        /*001c*/ 	.byte	0x03, 0x1b
        /*001e*/ 	.short	0x00a8


	//----- nvinfo : EIATTR_NUM_BARRIERS
	.align		4
        /*0020*/ 	.byte	0x02, 0x4c
        /*0022*/ 	.byte	0x01
	.zero		1


	//----- nvinfo : EIATTR_EXTERNS
	.align		4
        /*0024*/ 	.byte	0x04, 0x0f
        /*0026*/ 	.short	(.L_25 - .L_24)


	//   ....[0]....
	.align		4
.L_24:
        /*0028*/ 	.word	index@(__assertfail)


	//----- nvinfo : EIATTR_MERCURY_ISA_VERSION
	.align		4
.L_25:
        /*002c*/ 	.byte	0x03, 0x5f
        /*002e*/ 	.short	0x0101


	//----- nvinfo : EIATTR_INT_WARP_WIDE_INSTR_OFFSETS
	.align		4
        /*0030*/ 	.byte	0x04, 0x31
        /*0032*/ 	.short	(.L_27 - .L_26)


	//   ....[0]....
.L_26:
        /*0034*/ 	.word	0x00000460


	//   ....[1]....
        /*0038*/ 	.word	0x00000490


	//   ....[2]....
        /*003c*/ 	.word	0x00000640


	//----- nvinfo : EIATTR_COOP_GROUP_MASK_REGIDS
	.align		4
.L_27:
        /*0040*/ 	.byte	0x04, 0x29
        /*0042*/ 	.short	(.L_29 - .L_28)


	//   ....[0]....
.L_28:
        /*0044*/ 	.word	0xffffffff


	//   ....[1]....
        /*0048*/ 	.word	0xffffffff


	//   ....[2]....
        /*004c*/ 	.word	0xffffffff


	//   ....[3]....
        /*0050*/ 	.word	0xffffffff


	//   ....[4]....
        /*0054*/ 	.word	0xffffffff


	//   ....[5]....
        /*0058*/ 	.word	0xffffffff


	//----- nvinfo : EIATTR_COOP_GROUP_INSTR_OFFSETS
	.align		4
.L_29:
        /*005c*/ 	.byte	0x04, 0x28
        /*005e*/ 	.short	(.L_31 - .L_30)


	//   ....[0]....
.L_30:
        /*0060*/ 	.word	0x00000060


	//   ....[1]....
        /*0064*/ 	.word	0x00000070


	//   ....[2]....
        /*0068*/ 	.word	0x00000130


	//   ....[3]....
        /*006c*/ 	.word	0x000002b0


	//   ....[4]....
        /*0070*/ 	.word	0x000007d0


	//   ....[5]....
        /*0074*/ 	.word	0x00001220


	//----- nvinfo : EIATTR_REG_RECONFIG
	.align		4
.L_31:
        /*0078*/ 	.byte	0x01, 0x54
	.zero		2


	//----- nvinfo : EIATTR_SYSCALL_OFFSETS
	.align		4
        /*007c*/ 	.byte	0x04, 0x46
        /*007e*/ 	.short	(.L_33 - .L_32)


	//   ....[0]....
.L_32:
        /*0080*/ 	.word	0x000013e0


	//----- nvinfo : EIATTR_MBARRIER_INSTR_OFFSETS
	.align		4
.L_33:
        /*0084*/ 	.byte	0x04, 0x39
        /*0086*/ 	.short	(.L_35 - .L_34)


	//   ....[0]....
.L_34:
        /*0088*/ 	.word	0x00000230
        /*008c*/ 	.word	0x000000ff
        /*0090*/ 	.word	0x00000000
        /*0094*/ 	.short	0x0100
        /*0096*/ 	.byte	0x08
	.zero		1


	//   ....[1]....
        /*0098*/ 	.word	0x00000240
        /*009c*/ 	.word	0x000000ff
        /*00a0*/ 	.word	0x00000018
        /*00a4*/ 	.short	0x0100
        /*00a6*/ 	.byte	0x08
	.zero		1


	//   ....[2]....
        /*00a8*/ 	.word	0x00000250
        /*00ac*/ 	.word	0x000000ff
        /*00b0*/ 	.word	0x00000008
        /*00b4*/ 	.short	0x0100
        /*00b6*/ 	.byte	0x08
	.zero		1


	//   ....[3]....
        /*00b8*/ 	.word	0x00000260
        /*00bc*/ 	.word	0x000000ff
        /*00c0*/ 	.word	0x00000020
        /*00c4*/ 	.short	0x0100
        /*00c6*/ 	.byte	0x08
	.zero		1


	//   ....[4]....
        /*00c8*/ 	.word	0x00000270
        /*00cc*/ 	.word	0x000000ff
        /*00d0*/ 	.word	0x00000010
        /*00d4*/ 	.short	0x0100
        /*00d6*/ 	.byte	0x08
	.zero		1


	//   ....[5]....
        /*00d8*/ 	.word	0x00000280
        /*00dc*/ 	.word	0x000000ff
        /*00e0*/ 	.word	0x00000028
        /*00e4*/ 	.short	0x0100
        /*00e6*/ 	.byte	0x08
	.zero		1


	//   ....[6]....
        /*00e8*/ 	.word	0x000006d0
        /*00ec*/ 	.word	0x000000ff
        /*00f0*/ 	.word	0x00000040
        /*00f4*/ 	.short	0x0100
        /*00f6*/ 	.byte	0x06
	.zero		1


	//   ....[7]....
        /*00f8*/ 	.word	0x00000760
        /*00fc*/ 	.word	0x000000ff
        /*0100*/ 	.word	0x00000048
        /*0104*/ 	.short	0x0100
        /*0106*/ 	.byte	0x06
	.zero		1


	//   ....[8]....
        /*0108*/ 	.word	0x000014a0
        /*010c*/ 	.word	0x00000003
        /*0110*/ 	.word	0x00000000
        /*0114*/ 	.short	0x010a
        /*0116*/ 	.byte	0x3f
	.zero		1


	//   ....[9]....
        /*0118*/ 	.word	0x000014e0
        /*011c*/ 	.word	0x00000003
        /*0120*/ 	.word	0x00000000
        /*0124*/ 	.short	0x010a
        /*0126*/ 	.byte	0x3f
	.zero		1


	//   ....[10]....
        /*0128*/ 	.word	0x00001870
        /*012c*/ 	.word	0x00000005
        /*0130*/ 	.word	0x00000000
        /*0134*/ 	.short	0x010a
        /*0136*/ 	.byte	0x3f
	.zero		1


	//   ....[11]....
        /*0138*/ 	.word	0x000018b0
        /*013c*/ 	.word	0x00000005
        /*0140*/ 	.word	0x00000000
        /*0144*/ 	.short	0x010a
        /*0146*/ 	.byte	0x3f
	.zero		1


	//   ....[12]....
        /*0148*/ 	.word	0x00001ad0
        /*014c*/ 	.word	0x00000005
        /*0150*/ 	.word	0x00000000
        /*0154*/ 	.short	0x0101
        /*0156*/ 	.byte	0x3f
	.zero		1


	//   ....[13]....
        /*0158*/ 	.word	0x00001cf0
        /*015c*/ 	.word	0x00000003
        /*0160*/ 	.word	0x00000000
        /*0164*/ 	.short	0x0101
        /*0166*/ 	.byte	0x3f
	.zero		1


	//   ....[14]....
        /*0168*/ 	.word	0x0000b510
        /*016c*/ 	.word	0x00000017
        /*0170*/ 	.word	0x00000018
        /*0174*/ 	.short	0x010a
        /*0176*/ 	.byte	0x3f
	.zero		1


	//   ....[15]....
        /*0178*/ 	.word	0x0000b880
        /*017c*/ 	.word	0x00000003
        /*0180*/ 	.word	0x00000048
        /*0184*/ 	.short	0x0101
        /*0186*/ 	.byte	0x3f
	.zero		1


	//   ....[16]....
        /*0188*/ 	.word	0x0000bfe0
        /*018c*/ 	.word	0x00000007
        /*0190*/ 	.word	0x00000000
        /*0194*/ 	.short	0x010a
        /*0196*/ 	.byte	0x3f
	.zero		1


	//   ....[17]....
        /*0198*/ 	.word	0x0000c060
        /*019c*/ 	.word	0x00000006
        /*01a0*/ 	.word	0x00000000
        /*01a4*/ 	.short	0x010a
        /*01a6*/ 	.byte	0x3f
	.zero		1


	//   ....[18]....
        /*01a8*/ 	.word	0x0000c0f0
        /*01ac*/ 	.word	0x00000003
        /*01b0*/ 	.word	0x00000000
        /*01b4*/ 	.short	0x010a
        /*01b6*/ 	.byte	0x3f
	.zero		1


	//   ....[19]....
        /*01b8*/ 	.word	0x0000c150
        /*01bc*/ 	.word	0x00000003
        /*01c0*/ 	.word	0x00000000
        /*01c4*/ 	.short	0x010a
        /*01c6*/ 	.byte	0x3f
	.zero		1


	//   ....[20]....
        /*01c8*/ 	.word	0x0000c1a0
        /*01cc*/ 	.word	0x00000005
        /*01d0*/ 	.word	0x00000000
        /*01d4*/ 	.short	0x010a
        /*01d6*/ 	.byte	0x3f
	.zero		1


	//   ....[21]....
        /*01d8*/ 	.word	0x0000c270
        /*01dc*/ 	.word	0x00000017
        /*01e0*/ 	.word	0x00000018
        /*01e4*/ 	.short	0x010a
        /*01e6*/ 	.byte	0x3f
	.zero		1


	//   ....[22]....
        /*01e8*/ 	.word	0x0000c340
        /*01ec*/ 	.word	0x00000007
        /*01f0*/ 	.word	0x00000000
        /*01f4*/ 	.short	0x010a
        /*01f6*/ 	.byte	0x3f
	.zero		1


	//   ....[23]....
        /*01f8*/ 	.word	0x0000c390
        /*01fc*/ 	.word	0x00000006
        /*0200*/ 	.word	0x00000000
        /*0204*/ 	.short	0x010a
        /*0206*/ 	.byte	0x3f
	.zero		1


	//----- nvinfo : EIATTR_NUM_MBARRIERS
	.align		4
.L_35:
        /*0208*/ 	.byte	0x03, 0x38
        /*020a*/ 	.short	0x0008


	//----- nvinfo : EIATTR_EXIT_INSTR_OFFSETS
	.align		4
        /*020c*/ 	.byte	0x04, 0x1c
        /*020e*/ 	.short	(.L_37 - .L_36)


	//   ....[0]....
.L_36:
        /*0210*/ 	.word	0x00000930


	//   ....[1]....
        /*0214*/ 	.word	0x00001150


	//   ....[2]....
        /*0218*/ 	.word	0x0000ac20


	//   ....[3]....
        /*021c*/ 	.word	0x0000b180


	//   ....[4]....
        /*0220*/ 	.word	0x0000c140


	//----- nvinfo : EIATTR_MAX_THREADS
	.align		4
.L_37:
        /*0224*/ 	.byte	0x04, 0x05
        /*0226*/ 	.short	(.L_39 - .L_38)
.L_38:
        /*0228*/ 	.word	0x00000180
        /*022c*/ 	.word	0x00000001
        /*0230*/ 	.word	0x00000001


	//----- nvinfo : EIATTR_CRS_STACK_SIZE
	.align		4
.L_39:
        /*0234*/ 	.byte	0x04, 0x1e
        /*0236*/ 	.short	(.L_41 - .L_40)
.L_40:
        /*0238*/ 	.word	0x00000000


	//----- nvinfo : EIATTR_CBANK_PARAM_SIZE
	.align		4
.L_41:
        /*023c*/ 	.byte	0x03, 0x19
        /*023e*/ 	.short	0x0470


	//----- nvinfo : EIATTR_PARAM_CBANK
	.align		4
        /*0240*/ 	.byte	0x04, 0x0a
        /*0242*/ 	.short	(.L_43 - .L_42)
	.align		4
.L_42:
        /*0244*/ 	.word	index@(.nv.constant0._ZN7cutlass13device_kernelINS_4gemm6kernel13GemmUniversalIN4cute5tupleIJiiiiEEENS1_10collective13CollectiveMmaINS1_34MainloopSm90TmaGmmaWarpSpecializedILi3ENS5_IJNS4_1CILi2EEENSA_ILi1EEESC_EEENS1_35KernelTmaWarpSpecializedCooperativeEEENS5_IJNSA_ILi256EEENSA_ILi128EEENSA_ILi32EEEEEENS_6half_tENS5_IJlSC_lEEESK_SL_NS4_8TiledMMAINS4_8MMA_AtomIJNS4_4SM904GMMA26MMA_64x128x16_F32F16F16_SSILNSP_5MajorE0ELSR_0ELNSP_7ScaleInE1ELSS_1EEEEEENS4_6LayoutISD_NS5_IJSC_NSA_ILi0EEESW_EEEEENS5_IJNS4_10UnderscoreESZ_SZ_EEEEENS4_13SM90_TMA_LOADENS4_14ComposedLayoutINS4_7SwizzleILi2ELi4ELi3EEENS4_18smem_ptr_flag_bitsILi16EEENSV_INS5_IJNSA_ILi8EEESI_EEENS5_IJSI_SC_EEEEEEEvNS4_8identityENS4_23SM90_TMA_LOAD_MULTICASTES1C_vS1D_EENS_8epilogue10collective6detail29Sm90TmaWarpSpecializedAdapterINS1H_15DefaultEpilogueISK_SL_SL_NS1G_6thread17LinearCombinationISK_Li1EffLNS1L_9ScaleType4KindE0ELNS_15FloatRoundStyleE2ESK_EENS1_15EpilogueDefaultEEEEEvvEEEEvNT_6ParamsE)
        /*0248*/ 	.short	0x0210
        /*024a*/ 	.short	0x0470


	//----- nvinfo : EIATTR_SW_WAR
	.align		4
.L_43:
        /*024c*/ 	.byte	0x04, 0x36
        /*024e*/ 	.short	(.L_45 - .L_44)
.L_44:
        /*0250*/ 	.word	0x00000008
.L_45:


//--------------------- .nv.callgraph             --------------------------
	.section	.nv.callgraph,"",@"SHT_CUDA_CALLGRAPH"
	.align	4
	.sectionentsize	8
	.align		4
        /*0000*/ 	.word	0x00000000
	.align		4
        /*0004*/ 	.word	0xffffffff
	.align		4
        /*0008*/ 	.word	index@(_ZN7cutlass13device_kernelINS_4gemm6kernel13GemmUniversalIN4cute5tupleIJiiiiEEENS1_10collective13CollectiveMmaINS1_34MainloopSm90TmaGmmaWarpSpecializedILi3ENS5_IJNS4_1CILi2EEENSA_ILi1EEESC_EEENS1_35KernelTmaWarpSpecializedCooperativeEEENS5_IJNSA_ILi256EEENSA_ILi128EEENSA_ILi32EEEEEENS_6half_tENS5_IJlSC_lEEESK_SL_NS4_8TiledMMAINS4_8MMA_AtomIJNS4_4SM904GMMA26MMA_64x128x16_F32F16F16_SSILNSP_5MajorE0ELSR_0ELNSP_7ScaleInE1ELSS_1EEEEEENS4_6LayoutISD_NS5_IJSC_NSA_ILi0EEESW_EEEEENS5_IJNS4_10UnderscoreESZ_SZ_EEEEENS4_13SM90_TMA_LOADENS4_14ComposedLayoutINS4_7SwizzleILi2ELi4ELi3EEENS4_18smem_ptr_flag_bitsILi16EEENSV_INS5_IJNSA_ILi8EEESI_EEENS5_IJSI_SC_EEEEEEEvNS4_8identityENS4_23SM90_TMA_LOAD_MULTICASTES1C_vS1D_EENS_8epilogue10collective6detail29Sm90TmaWarpSpecializedAdapterINS1H_15DefaultEpilogueISK_SL_SL_NS1G_6thread17LinearCombinationISK_Li1EffLNS1L_9ScaleType4KindE0ELNS_15FloatRoundStyleE2ESK_EENS1_15EpilogueDefaultEEEEEvvEEEEvNT_6ParamsE)
	.align		4
        /*000c*/ 	.word	index@(__assertfail)
	.align		4
        /*0010*/ 	.word	0x00000000
	.align		4
        /*0014*/ 	.word	0xfffffffe
	.align		4
        /*0018*/ 	.word	0x00000000
	.align		4
        /*001c*/ 	.word	0xfffffffd
	.align		4
        /*0020*/ 	.word	0x00000000
	.align		4
        /*0024*/ 	.word	0xfffffffc


//--------------------- .nv.constant4             --------------------------
	.section	.nv.constant4,"a",@progbits
	.align	8
	.align		8
.nv.constant4:
        /*0000*/ 	.dword	__assertfail
	.align		8
        /*0008*/ 	.dword	__unnamed_1
	.align		8
        /*0010*/ 	.dword	_ZN39_INTERNAL_76293966_4_k_cu_ab945b09_36814cuda3std3__45__cpo5beginE
	.align		8
        /*0018*/ 	.dword	_ZN39_INTERNAL_76293966_4_k_cu_ab945b09_36814cuda3std3__45__cpo3endE
	.align		8
        /*0020*/ 	.dword	_ZN39_INTERNAL_76293966_4_k_cu_ab945b09_36814cuda3std3__45__cpo6cbeginE
	.align		8
        /*0028*/ 	.dword	_ZN39_INTERNAL_76293966_4_k_cu_ab945b09_36814cuda3std3__45__cpo4cendE
	.align		8
        /*0030*/ 	.dword	_ZN39_INTERNAL_76293966_4_k_cu_ab945b09_36814cuda3std3__441_GLOBAL__N__76293966_4_k_cu_ab945b09_36816ignoreE
	.align		8
        /*0038*/ 	.dword	_ZN39_INTERNAL_76293966_4_k_cu_ab945b09_36814cuda3std3__419piecewise_constructE
	.align		8
        /*0040*/ 	.dword	_ZN39_INTERNAL_76293966_4_k_cu_ab945b09_36814cuda3std3__48in_placeE
	.align		8
        /*0048*/ 	.dword	_ZN39_INTERNAL_76293966_4_k_cu_ab945b09_36814cuda3std6ranges3__45__cpo4swapE
	.align		8
        /*0050*/ 	.dword	_ZN39_INTERNAL_76293966_4_k_cu_ab945b09_36814cuda3std6ranges3__45__cpo9iter_moveE
	.align		8
        /*0058*/ 	.dword	_ZN39_INTERNAL_76293966_4_k_cu_ab945b09_36814cute7productE
	.align		8
        /*0060*/ 	.dword	_ZN39_INTERNAL_76293966_4_k_cu_ab945b09_36814cute1_E
	.align		8
        /*0068*/ 	.dword	$str$22
	.align		8
        /*0070*/ 	.dword	$str$23


//--------------------- .text._ZN7cutlass13device_kernelINS_4gemm6kernel13GemmUniversalIN4cute5tupleIJiiiiEEENS1_10collective13CollectiveMmaINS1_34MainloopSm90TmaGmmaWarpSpecializedILi3ENS5_IJNS4_1CILi2EEENSA_ILi1EEESC_EEENS1_35KernelTmaWarpSpecializedCooperativeEEENS5_IJNSA_ILi256EEENSA_ILi128EEENSA_ILi32EEEEEENS_6half_tENS5_IJlSC_lEEESK_SL_NS4_8TiledMMAINS4_8MMA_AtomIJNS4_4SM904GMMA26MMA_64x128x16_F32F16F16_SSILNSP_5MajorE0ELSR_0ELNSP_7ScaleInE1ELSS_1EEEEEENS4_6LayoutISD_NS5_IJSC_NSA_ILi0EEESW_EEEEENS5_IJNS4_10UnderscoreESZ_SZ_EEEEENS4_13SM90_TMA_LOADENS4_14ComposedLayoutINS4_7SwizzleILi2ELi4ELi3EEENS4_18smem_ptr_flag_bitsILi16EEENSV_INS5_IJNSA_ILi8EEESI_EEENS5_IJSI_SC_EEEEEEEvNS4_8identityENS4_23SM90_TMA_LOAD_MULTICASTES1C_vS1D_EENS_8epilogue10collective6detail29Sm90TmaWarpSpecializedAdapterINS1H_15DefaultEpilogueISK_SL_SL_NS1G_6thread17LinearCombinationISK_Li1EffLNS1L_9ScaleType4KindE0ELNS_15FloatRoundStyleE2ESK_EENS1_15EpilogueDefaultEEEEEvvEEEEvNT_6ParamsE --------------------------
	.section	.text._ZN7cutlass13device_kernelINS_4gemm6kernel13GemmUniversalIN4cute5tupleIJiiiiEEENS1_10collective13CollectiveMmaINS1_34MainloopSm90TmaGmmaWarpSpecializedILi3ENS5_IJNS4_1CILi2EEENSA_ILi1EEESC_EEENS1_35KernelTmaWarpSpecializedCooperativeEEENS5_IJNSA_ILi256EEENSA_ILi128EEENSA_ILi32EEEEEENS_6half_tENS5_IJlSC_lEEESK_SL_NS4_8TiledMMAINS4_8MMA_AtomIJNS4_4SM904GMMA26MMA_64x128x16_F32F16F16_SSILNSP_5MajorE0ELSR_0ELNSP_7ScaleInE1ELSS_1EEEEEENS4_6LayoutISD_NS5_IJSC_NSA_ILi0EEESW_EEEEENS5_IJNS4_10UnderscoreESZ_SZ_EEEEENS4_13SM90_TMA_LOADENS4_14ComposedLayoutINS4_7SwizzleILi2ELi4ELi3EEENS4_18smem_ptr_flag_bitsILi16EEENSV_INS5_IJNSA_ILi8EEESI_EEENS5_IJSI_SC_EEEEEEEvNS4_8identityENS4_23SM90_TMA_LOAD_MULTICASTES1C_vS1D_EENS_8epilogue10collective6detail29Sm90TmaWarpSpecializedAdapterINS1H_15DefaultEpilogueISK_SL_SL_NS1G_6thread17LinearCombinationISK_Li1EffLNS1L_9ScaleType4KindE0ELNS_15FloatRoundStyleE2ESK_EENS1_15EpilogueDefaultEEEEEvvEEEEvNT_6ParamsE,"ax",@progbits
	.align	128
.text._ZN7cutlass13device_kernelINS_4gemm6kernel13GemmUniversalIN4cute5tupleIJiiiiEEENS1_10collective13CollectiveMmaINS1_34MainloopSm90TmaGmmaWarpSpecializedILi3ENS5_IJNS4_1CILi2EEENSA_ILi1EEESC_EEENS1_35KernelTmaWarpSpecializedCooperativeEEENS5_IJNSA_ILi256EEENSA_ILi128EEENSA_ILi32EEEEEENS_6half_tENS5_IJlSC_lEEESK_SL_NS4_8TiledMMAINS4_8MMA_AtomIJNS4_4SM904GMMA26MMA_64x128x16_F32F16F16_SSILNSP_5MajorE0ELSR_0ELNSP_7ScaleInE1ELSS_1EEEEEENS4_6LayoutISD_NS5_IJSC_NSA_ILi0EEESW_EEEEENS5_IJNS4_10UnderscoreESZ_SZ_EEEEENS4_13SM90_TMA_LOADENS4_14ComposedLayoutINS4_7SwizzleILi2ELi4ELi3EEENS4_18smem_ptr_flag_bitsILi16EEENSV_INS5_IJNSA_ILi8EEESI_EEENS5_IJSI_SC_EEEEEEEvNS4_8identityENS4_23SM90_TMA_LOAD_MULTICASTES1C_vS1D_EENS_8epilogue10collective6detail29Sm90TmaWarpSpecializedAdapterINS1H_15DefaultEpilogueISK_SL_SL_NS1G_6thread17LinearCombinationISK_Li1EffLNS1L_9ScaleType4KindE0ELNS_15FloatRoundStyleE2ESK_EENS1_15EpilogueDefaultEEEEEvvEEEEvNT_6ParamsE:
        .type           _ZN7cutlass13device_kernelINS_4gemm6kernel13GemmUniversalIN4cute5tupleIJiiiiEEENS1_10collective13CollectiveMmaINS1_34MainloopSm90TmaGmmaWarpSpecializedILi3ENS5_IJNS4_1CILi2EEENSA_ILi1EEESC_EEENS1_35KernelTmaWarpSpecializedCooperativeEEENS5_IJNSA_ILi256EEENSA_ILi128EEENSA_ILi32EEEEEENS_6half_tENS5_IJlSC_lEEESK_SL_NS4_8TiledMMAINS4_8MMA_AtomIJNS4_4SM904GMMA26MMA_64x128x16_F32F16F16_SSILNSP_5MajorE0ELSR_0ELNSP_7ScaleInE1ELSS_1EEEEEENS4_6LayoutISD_NS5_IJSC_NSA_ILi0EEESW_EEEEENS5_IJNS4_10UnderscoreESZ_SZ_EEEEENS4_13SM90_TMA_LOADENS4_14ComposedLayoutINS4_7SwizzleILi2ELi4ELi3EEENS4_18smem_ptr_flag_bitsILi16EEENSV_INS5_IJNSA_ILi8EEESI_EEENS5_IJSI_SC_EEEEEEEvNS4_8identityENS4_23SM90_TMA_LOAD_MULTICASTES1C_vS1D_EENS_8epilogue10collective6detail29Sm90TmaWarpSpecializedAdapterINS1H_15DefaultEpilogueISK_SL_SL_NS1G_6thread17LinearCombinationISK_Li1EffLNS1L_9ScaleType4KindE0ELNS_15FloatRoundStyleE2ESK_EENS1_15EpilogueDefaultEEEEEvvEEEEvNT_6ParamsE,@function
        .size           _ZN7cutlass13device_kernelINS_4gemm6kernel13GemmUniversalIN4cute5tupleIJiiiiEEENS1_10collective13CollectiveMmaINS1_34MainloopSm90TmaGmmaWarpSpecializedILi3ENS5_IJNS4_1CILi2EEENSA_ILi1EEESC_EEENS1_35KernelTmaWarpSpecializedCooperativeEEENS5_IJNSA_ILi256EEENSA_ILi128EEENSA_ILi32EEEEEENS_6half_tENS5_IJlSC_lEEESK_SL_NS4_8TiledMMAINS4_8MMA_AtomIJNS4_4SM904GMMA26MMA_64x128x16_F32F16F16_SSILNSP_5MajorE0ELSR_0ELNSP_7ScaleInE1ELSS_1EEEEEENS4_6LayoutISD_NS5_IJSC_NSA_ILi0EEESW_EEEEENS5_IJNS4_10UnderscoreESZ_SZ_EEEEENS4_13SM90_TMA_LOADENS4_14ComposedLayoutINS4_7SwizzleILi2ELi4ELi3EEENS4_18smem_ptr_flag_bitsILi16EEENSV_INS5_IJNSA_ILi8EEESI_EEENS5_IJSI_SC_EEEEEEEvNS4_8identityENS4_23SM90_TMA_LOAD_MULTICASTES1C_vS1D_EENS_8epilogue10collective6detail29Sm90TmaWarpSpecializedAdapterINS1H_15DefaultEpilogueISK_SL_SL_NS1G_6thread17LinearCombinationISK_Li1EffLNS1L_9ScaleType4KindE0ELNS_15FloatRoundStyleE2ESK_EENS1_15EpilogueDefaultEEEEEvvEEEEvNT_6ParamsE,(.L_x_323 - _ZN7cutlass13device_kernelINS_4gemm6kernel13GemmUniversalIN4cute5tupleIJiiiiEEENS1_10collective13CollectiveMmaINS1_34MainloopSm90TmaGmmaWarpSpecializedILi3ENS5_IJNS4_1CILi2EEENSA_ILi1EEESC_EEENS1_35KernelTmaWarpSpecializedCooperativeEEENS5_IJNSA_ILi256EEENSA_ILi128EEENSA_ILi32EEEEEENS_6half_tENS5_IJlSC_lEEESK_SL_NS4_8TiledMMAINS4_8MMA_AtomIJNS4_4SM904GMMA26MMA_64x128x16_F32F16F16_SSILNSP_5MajorE0ELSR_0ELNSP_7ScaleInE1ELSS_1EEEEEENS4_6LayoutISD_NS5_IJSC_NSA_ILi0EEESW_EEEEENS5_IJNS4_10UnderscoreESZ_SZ_EEEEENS4_13SM90_TMA_LOADENS4_14ComposedLayoutINS4_7SwizzleILi2ELi4ELi3EEENS4_18smem_ptr_flag_bitsILi16EEENSV_INS5_IJNSA_ILi8EEESI_EEENS5_IJSI_SC_EEEEEEEvNS4_8identityENS4_23SM90_TMA_LOAD_MULTICASTES1C_vS1D_EENS_8epilogue10collective6detail29Sm90TmaWarpSpecializedAdapterINS1H_15DefaultEpilogueISK_SL_SL_NS1G_6thread17LinearCombinationISK_Li1EffLNS1L_9ScaleType4KindE0ELNS_15FloatRoundStyleE2ESK_EENS1_15EpilogueDefaultEEEEEvvEEEEvNT_6ParamsE)
        .other          _ZN7cutlass13device_kernelINS_4gemm6kernel13GemmUniversalIN4cute5tupleIJiiiiEEENS1_10collective13CollectiveMmaINS1_34MainloopSm90TmaGmmaWarpSpecializedILi3ENS5_IJNS4_1CILi2EEENSA_ILi1EEESC_EEENS1_35KernelTmaWarpSpecializedCooperativeEEENS5_IJNSA_ILi256EEENSA_ILi128EEENSA_ILi32EEEEEENS_6half_tENS5_IJlSC_lEEESK_SL_NS4_8TiledMMAINS4_8MMA_AtomIJNS4_4SM904GMMA26MMA_64x128x16_F32F16F16_SSILNSP_5MajorE0ELSR_0ELNSP_7ScaleInE1ELSS_1EEEEEENS4_6LayoutISD_NS5_IJSC_NSA_ILi0EEESW_EEEEENS5_IJNS4_10UnderscoreESZ_SZ_EEEEENS4_13SM90_TMA_LOADENS4_14ComposedLayoutINS4_7SwizzleILi2ELi4ELi3EEENS4_18smem_ptr_flag_bitsILi16EEENSV_INS5_IJNSA_ILi8EEESI_EEENS5_IJSI_SC_EEEEEEEvNS4_8identityENS4_23SM90_TMA_LOAD_MULTICASTES1C_vS1D_EENS_8epilogue10collective6detail29Sm90TmaWarpSpecializedAdapterINS1H_15DefaultEpilogueISK_SL_SL_NS1G_6thread17LinearCombinationISK_Li1EffLNS1L_9ScaleType4KindE0ELNS_15FloatRoundStyleE2ESK_EENS1_15EpilogueDefaultEEEEEvvEEEEvNT_6ParamsE,@"STO_CUDA_ENTRY STV_DEFAULT"
_ZN7cutlass13device_kernelINS_4gemm6kernel13GemmUniversalIN4cute5tupleIJiiiiEEENS1_10collective13CollectiveMmaINS1_34MainloopSm90TmaGmmaWarpSpecializedILi3ENS5_IJNS4_1CILi2EEENSA_ILi1EEESC_EEENS1_35KernelTmaWarpSpecializedCooperativeEEENS5_IJNSA_ILi256EEENSA_ILi128EEENSA_ILi32EEEEEENS_6half_tENS5_IJlSC_lEEESK_SL_NS4_8TiledMMAINS4_8MMA_AtomIJNS4_4SM904GMMA26MMA_64x128x16_F32F16F16_SSILNSP_5MajorE0ELSR_0ELNSP_7ScaleInE1ELSS_1EEEEEENS4_6LayoutISD_NS5_IJSC_NSA_ILi0EEESW_EEEEENS5_IJNS4_10UnderscoreESZ_SZ_EEEEENS4_13SM90_TMA_LOADENS4_14ComposedLayoutINS4_7SwizzleILi2ELi4ELi3EEENS4_18smem_ptr_flag_bitsILi16EEENSV_INS5_IJNSA_ILi8EEESI_EEENS5_IJSI_SC_EEEEEEEvNS4_8identityENS4_23SM90_TMA_LOAD_MULTICASTES1C_vS1D_EENS_8epilogue10collective6detail29Sm90TmaWarpSpecializedAdapterINS1H_15DefaultEpilogueISK_SL_SL_NS1G_6thread17LinearCombinationISK_Li1EffLNS1L_9ScaleType4KindE0ELNS_15FloatRoundStyleE2ESK_EENS1_15EpilogueDefaultEEEEEvvEEEEvNT_6ParamsE:
[----:B------:R-:W0:Y:S01]  /*0000*/  LDC R1, c[0x0][0x28] ;  /* 0x00000a00ff017b82 */ /* 0x000e220000000800 */
[----:B------:R-:W1:Y:S01]  /*0010*/  S2R R18, SR_TID.X ;  /* 0x0000000000127919 */ /* 0x000e620000002100 */
[----:B------:R-:W-:Y:S01]  /*0020*/  ELECT P0, URZ, PT ;  /* 0x00000000003f782f */ /* 0x000fe20003800000 */
[----:B------:R-:W-:Y:S01]  /*0030*/  BSSY B0, `(.L_x_0) ;  /* 0x000000f000007945 */ /* 0x000fe20003800000 */
[--C-:B-1----:R-:W-:Y:S02]  /*0040*/  SHF.R.U32.HI R0, RZ, 0x5, R18.reuse ;  /* 0x00000005ff007819 */ /* 0x102fe40000011612 */
[----:B------:R-:W-:-:S03]  /*0050*/  SHF.R.U32.HI R3, RZ, 0x7, R18 ;  /* 0x00000007ff037819 */ /* 0x000fc60000011612 */
[----:B------:R-:W1:Y:S04]  /*0060*/  SHFL.IDX PT, R2, R0, RZ, 0x1f ;  /* 0x00001fff00027589 */ /* 0x000e6800000e0000 */
[----:B------:R2:W3:Y:S01]  /*0070*/  SHFL.IDX PT, R5, R3, RZ, 0x1f ;  /* 0x00001fff03057589 */ /* 0x0004e200000e0000 */
[----:B-1----:R-:W-:-:S13]  /*0080*/  ISETP.NE.OR P0, PT, R2, RZ, !P0 ;  /* 0x000000ff0200720c */ /* 0x002fda0004705670 */
[----:B0-23--:R-:W-:Y:S05]  /*0090*/  @P0 BRA `(.L_x_1) ;  /* 0x0000000000200947 */ /* 0x00dfea0003800000 */
[----:B------:R-:W-:Y:S02]  /*00a0*/  ULDC.64 UR4, c[0x0][0x198] ;  /* 0x0000660000047ab9 */ /* 0x000fe40000000a00 */
[----:B------:R-:W-:Y:S02]  /*00b0*/  UIADD3 UR6, UP0, UR4, 0xf0, URZ ;  /* 0x000000f004067890 */ /* 0x000fe4000ff1e03f */
[----:B------:R-:W-:Y:S02]  /*00c0*/  UIADD3 UR4, UP1, UR4, 0x1f0, URZ ;  /* 0x000001f004047890 */ /* 0x000fe4000ff3e03f */
[----:B------:R-:W-:Y:S02]  /*00d0*/  UIADD3.X UR7, URZ, UR5, URZ, UP0, !UPT ;  /* 0x000000053f077290 */ /* 0x000fe400087fe43f */
[----:B------:R-:W-:-:S07]  /*00e0*/  UIADD3.X UR5, URZ, UR5, URZ, UP1, !UPT ;  /* 0x000000053f057290 */ /* 0x000fce0008ffe43f */
[----:B------:R0:W-:Y:S02]  /*00f0*/  UTMACCTL.PF [UR6] ;  /* 0x00000000060079b9 */ /* 0x0001e40008040000 */
[----:B------:R0:W-:Y:S02]  /*0100*/  UTMACCTL.PF [UR4] ;  /* 0x00000000040079b9 */ /* 0x0001e40008040000 */
[----:B0-----:R-:W-:Y:S01]  /*0110*/  NOP ;  /* 0x0000000000007918 */ /* 0x001fe20000000000 */
.L_x_1:
[----:B------:R-:W-:Y:S05]  /*0120*/  BSYNC B0 ;  /* 0x0000000000007941 */ /* 0x000fea0003800000 */
.L_x_0:
[----:B------:R-:W0:Y:S02]  /*0130*/  SHFL.IDX PT, R3, R0, RZ, 0x1f ;  /* 0x00001fff00037589 */ /* 0x000e2400000e0000 */
[----:B0-----:R-:W-:-:S13]  /*0140*/  ISETP.NE.AND P0, PT, R3, RZ, PT ;  /* 0x000000ff0300720c */ /* 0x001fda0003f05270 */
[----:B------:R-:W-:Y:S05]  /*0150*/  @P0 BRA `(.L_x_2) ;  /* 0x0000000000500947 */ /* 0x000fea0003800000 */
[----:B------:R-:W0:Y:S01]  /*0160*/  S2UR UR8, SR_CgaCtaId ;  /* 0x00000000000879c3 */ /* 0x000e220000008800 */
[----:B------:R-:W-:Y:S01]  /*0170*/  UMOV UR4, 0x400 ;  /* 0x0000040000047882 */ /* 0x000fe20000000000 */
[----:B------:R-:W-:Y:S01]  /*0180*/  UMOV UR5, 0x1 ;  /* 0x0000000100057882 */ /* 0x000fe20000000000 */
[----:B------:R-:W-:Y:S01]  /*0190*/  UMOV UR6, 0x4 ;  /* 0x0000000400067882 */ /* 0x000fe20000000000 */
[----:B------:R-:W-:Y:S01]  /*01a0*/  ELECT P0, URZ, PT ;  /* 0x00000000003f782f */ /* 0x000fe20003800000 */
[----:B------:R-:W-:-:S04]  /*01b0*/  UIADD3 UR6, -UR6, 0x100000, URZ ;  /* 0x0010000006067890 */ /* 0x000fc8000fffe13f */
[----:B------:R-:W-:Y:S02]  /*01c0*/  USHF.L.U32 UR7, UR6, 0xb, URZ ;  /* 0x0000000b06077899 */ /* 0x000fe4000800063f */
[----:B------:R-:W-:Y:S02]  /*01d0*/  USHF.L.U32 UR6, UR6, 0x1, URZ ;  /* 0x0000000106067899 */ /* 0x000fe4000800063f */
[----:B0-----:R-:W-:Y:S02]  /*01e0*/  ULEA UR8, UR8, UR4, 0x18 ;  /* 0x0000000408087291 */ /* 0x001fe4000f8ec03f */
[----:B------:R-:W-:-:S04]  /*01f0*/  UIADD3 UR4, -UR5, 0x100000, URZ ;  /* 0x0010000005047890 */ /* 0x000fc8000fffe13f */
[----:B------:R-:W-:Y:S02]  /*0200*/  USHF.L.U32 UR5, UR4, 0xb, URZ ;  /* 0x0000000b04057899 */ /* 0x000fe4000800063f */
[----:B------:R-:W-:Y:S01]  /*0210*/  USHF.L.U32 UR4, UR4, 0x1, URZ ;  /* 0x0000000104047899 */ /* 0x000fe2000800063f */
[----:B------:R-:W0:Y:S11]  /*0220*/  FENCE.VIEW.ASYNC.S ;  /* 0x00000000000073c6 */ /* 0x000e360000000000 */
[----:B0-----:R0:W1:Y:S01]  /*0230*/  SYNCS.EXCH.64 URZ, [UR8], UR4 ;  /* 0x00000004083f75b2 */ /* 0x0010620008000100 */
[----:B------:R0:W2:Y:S01]  /*0240*/  SYNCS.EXCH.64 URZ, [UR8+0x18], UR6 ;  /* 0x00001806083f75b2 */ /* 0x0000a20008000100 */
[----:B------:R0:W3:Y:S01]  /*0250*/  SYNCS.EXCH.64 URZ, [UR8+0x8], UR4 ;  /* 0x00000804083f75b2 */ /* 0x0000e20008000100 */
[----:B------:R0:W4:Y:S01]  /*0260*/  SYNCS.EXCH.64 URZ, [UR8+0x20], UR6 ;  /* 0x00002006083f75b2 */ /* 0x0001220008000100 */
[----:B------:R0:W0:Y:S01]  /*0270*/  SYNCS.EXCH.64 URZ, [UR8+0x10], UR4 ;  /* 0x00001004083f75b2 */ /* 0x0000220008000100 */
[----:B------:R0:W0:Y:S01]  /*0280*/  SYNCS.EXCH.64 URZ, [UR8+0x28], UR6 ;  /* 0x00002806083f75b2 */ /* 0x0000220008000100 */
[----:B------:R-:W-:Y:S01]  /*0290*/  NOP ;  /* 0x0000000000007918 */ /* 0x000fe20000000000 */
.L_x_2:
[----:B------:R-:W-:Y:S01]  /*02a0*/  SHF.R.S32.HI R7, RZ, 0x1f, R18 ;  /* 0x0000001fff077819 */ /* 0x000fe20000011412 */
[----:B------:R-:W5:Y:S01]  /*02b0*/  SHFL.IDX PT, R0, R0, RZ, 0x1f ;  /* 0x00001fff00007589 */ /* 0x000f6200000e0000 */
[----:B0-----:R-:W0:Y:S01]  /*02c0*/  S2UR UR8, SR_CTAID.X ;  /* 0x00000000000879c3 */ /* 0x001e220000002500 */
[----:B------:R-:W-:Y:S02]  /*02d0*/  ELECT P0, URZ, PT ;  /* 0x00000000003f782f */ /* 0x000fe40003800000 */
[----:B------:R-:W-:Y:S01]  /*02e0*/  LEA.HI R7, R7, R18, RZ, 0x7 ;  /* 0x0000001207077211 */ /* 0x000fe200078f38ff */
[----:B------:R-:W1:Y:S01]  /*02f0*/  S2R R4, SR_CTAID.Y ;  /* 0x0000000000047919 */ /* 0x000e620000002600 */
[----:B------:R-:W-:Y:S01]  /*0300*/  SHF.R.S32.HI R8, RZ, 0x1f, R3 ;  /* 0x0000001fff087819 */ /* 0x000fe20000011403 */
[----:B------:R-:W-:Y:S01]  /*0310*/  ULDC UR4, c[0x0][0x150] ;  /* 0x0000540000047ab9 */ /* 0x000fe20000000800 */
[----:B------:R-:W-:Y:S01]  /*0320*/  LOP3.LUT R7, R7, 0xffffff80, RZ, 0xc0, !PT ;  /* 0xffffff8007077812 */ /* 0x000fe200078ec0ff */
[----:B------:R-:W-:Y:S01]  /*0330*/  NOP ;  /* 0x0000000000007918 */ /* 0x000fe20000000000 */
[----:B------:R-:W-:Y:S01]  /*0340*/  LEA.HI R8, R8, R3, RZ, 0x2 ;  /* 0x0000000308087211 */ /* 0x000fe200078f10ff */
[----:B------:R-:W2:Y:S01]  /*0350*/  LDC R10, c[0x0][0x144] ;  /* 0x00005100ff0a7b82 */ /* 0x000ea20000000800 */
[----:B------:R-:W-:Y:S01]  /*0360*/  NOP ;  /* 0x0000000000007918 */ /* 0x000fe20000000000 */
[----:B------:R-:W-:Y:S01]  /*0370*/  IMAD.IADD R6, R18, 0x1, -R7 ;  /* 0x0000000112067824 */ /* 0x000fe200078e0a07 */
[----:B------:R-:W-:Y:S01]  /*0380*/  LOP3.LUT R8, R8, 0x3ffffffc, RZ, 0xc0, !PT ;  /* 0x3ffffffc08087812 */ /* 0x000fe200078ec0ff */
[----:B------:R-:W-:Y:S01]  /*0390*/  IMAD.MOV.U32 R22, RZ, RZ, 0x1 ;  /* 0x00000001ff167424 */ /* 0x000fe200078e00ff */
[----:B------:R-:W-:-:S02]  /*03a0*/  ISETP.NE.AND P3, PT, R5, RZ, PT ;  /* 0x000000ff0500720c */ /* 0x000fc40003f65270 */
[----:B------:R-:W-:Y:S01]  /*03b0*/  SHF.R.S32.HI R7, RZ, 0x1f, R6 ;  /* 0x0000001fff077819 */ /* 0x000fe20000011406 */
[----:B------:R-:W-:Y:S01]  /*03c0*/  IMAD.IADD R8, R3, 0x1, -R8 ;  /* 0x0000000103087824 */ /* 0x000fe200078e0a08 */
[----:B------:R-:W3:Y:S02]  /*03d0*/  LDC R13, c[0x0][0x140] ;  /* 0x00005000ff0d7b82 */ /* 0x000ee40000000800 */
[----:B------:R-:W-:Y:S02]  /*03e0*/  LEA.HI R7, R7, R6, RZ, 0x3 ;  /* 0x0000000607077211 */ /* 0x000fe400078f18ff */
[----:B-----5:R-:W-:Y:S02]  /*03f0*/  ISETP.NE.OR P0, PT, R0, RZ, !P0 ;  /* 0x000000ff0000720c */ /* 0x020fe40004705670 */
[--C-:B------:R-:W-:Y:S02]  /*0400*/  SHF.R.S32.HI R0, RZ, 0x3, R7.reuse ;  /* 0x00000003ff007819 */ /* 0x100fe40000011407 */
[----:B------:R-:W-:-:S02]  /*0410*/  SHF.R.S32.HI R7, RZ, 0x1f, R7 ;  /* 0x0000001fff077819 */ /* 0x000fc40000011407 */
[----:B0-----:R-:W-:Y:S02]  /*0420*/  I2FP.F32.U32 R9, UR8 ;  /* 0x0000000800097c45 */ /* 0x001fe40008201000 */
[----:B------:R-:W-:-:S03]  /*0430*/  LEA.HI R7, R7, R0, RZ, 0x2 ;  /* 0x0000000007077211 */ /* 0x000fc600078f10ff */
[----:B------:R-:W-:Y:S01]  /*0440*/  FMUL R9, R9, UR4 ;  /* 0x0000000409097c20 */ /* 0x000fe20008400000 */
[----:B------:R-:W-:Y:S01]  /*0450*/  LOP3.LUT R7, R7, 0xfffffffc, RZ, 0xc0, !PT ;  /* 0xfffffffc07077812 */ /* 0x000fe200078ec0ff */
[----:B------:R-:W-:Y:S01]  /*0460*/  VOTEU.ALL UP0, P0 ;  /* 0x00000000003f7886 */ /* 0x000fe20000000000 */
[----:B-1----:R-:W-:Y:S01]  /*0470*/  I2FP.F32.U32 R3, R4 ;  /* 0x0000000400037245 */ /* 0x002fe20000201000 */
[----:B------:R-:W-:Y:S01]  /*0480*/  ULDC UR4, c[0x0][0x154] ;  /* 0x0000550000047ab9 */ /* 0x000fe20000000800 */
[----:B------:R-:W-:Y:S01]  /*0490*/  VOTEU.ALL UP1, P0 ;  /* 0x00000000003f7886 */ /* 0x000fe20000020000 */
[----:B------:R-:W0:Y:S01]  /*04a0*/  F2I.U32.TRUNC.NTZ R9, R9 ;  /* 0x0000000900097305 */ /* 0x000e22000020f000 */
[----:B------:R-:W-:Y:S01]  /*04b0*/  IMAD.IADD R7, R0, 0x1, -R7 ;  /* 0x0000000100077824 */ /* 0x000fe200078e0a07 */
[----:B------:R-:W1:Y:S01]  /*04c0*/  @!UP0 S2UR UR7, SR_CgaCtaId ;  /* 0x00000000000789c3 */ /* 0x000e620000008800 */
[----:B------:R-:W-:Y:S01]  /*04d0*/  FMUL R12, R3, UR4 ;  /* 0x00000004030c7c20 */ /* 0x000fe20008400000 */
[----:B------:R-:W-:Y:S01]  /*04e0*/  UMOV UR4, 0x20 ;  /* 0x0000002000047882 */ /* 0x000fe20000000000 */
[----:B------:R-:W-:Y:S01]  /*04f0*/  IMAD R8, R8, 0x4, R7 ;  /* 0x0000000408087824 */ /* 0x000fe200078e0207 */
[----:B------:R-:W-:Y:S01]  /*0500*/  @!UP0 UMOV UR6, 0x400 ;  /* 0x0000040000068882 */ /* 0x000fe20000000000 */
[----:B------:R-:W-:-:S04]  /*0510*/  @!UP0 UIADD3 UR4, -UR4, 0x100000, URZ ;  /* 0x0010000004048890 */ /* 0x000fc8000fffe13f */
[----:B------:R-:W-:Y:S02]  /*0520*/  @!UP0 USHF.L.U32 UR5, UR4, 0xb, URZ ;  /* 0x0000000b04058899 */ /* 0x000fe4000800063f */
[----:B------:R-:W-:Y:S01]  /*0530*/  @!UP0 USHF.L.U32 UR4, UR4, 0x1, URZ ;  /* 0x0000000104048899 */ /* 0x000fe2000800063f */
[----:B---3--:R-:W-:Y:S01]  /*0540*/  ISETP.EQ.U32.AND P2, PT, R13, 0x1, PT ;  /* 0x000000010d00780c */ /* 0x008fe20003f42070 */
[----:B------:R-:W3:Y:S01]  /*0550*/  F2I.U32.TRUNC.NTZ R12, R12 ;  /* 0x0000000c000c7305 */ /* 0x000ee2000020f000 */
[----:B------:R-:W-:Y:S01]  /*0560*/  LEA.HI R0, R8, R8, RZ, 0x1 ;  /* 0x0000000808007211 */ /* 0x000fe200078f08ff */
[----:B------:R-:W5:Y:S03]  /*0570*/  LDC R7, c[0x0][0x148] ;  /* 0x00005200ff077b82 */ /* 0x000f660000000800 */
[----:B------:R-:W-:Y:S01]  /*0580*/  LOP3.LUT R11, R0, 0xfffffffe, RZ, 0xc0, !PT ;  /* 0xfffffffe000b7812 */ /* 0x000fe200078ec0ff */
[----:B0-----:R-:W-:Y:S01]  /*0590*/  IMAD.MOV R15, RZ, RZ, -R9 ;  /* 0x000000ffff0f7224 */ /* 0x001fe200078e0a09 */
[----:B------:R-:W-:-:S03]  /*05a0*/  SHF.R.S32.HI R9, RZ, 0x1f, R2 ;  /* 0x0000001fff097819 */ /* 0x000fc60000011402 */
[----:B--2---:R-:W-:Y:S01]  /*05b0*/  IMAD R3, R10, R15, UR8 ;  /* 0x000000080a037e24 */ /* 0x004fe2000f8e020f */
[----:B------:R-:W-:Y:S01]  /*05c0*/  LEA.HI R9, R9, R2, RZ, 0x2 ;  /* 0x0000000209097211 */ /* 0x000fe200078f10ff */
[C---:B------:R-:W-:Y:S02]  /*05d0*/  IMAD.IADD R0, R8.reuse, 0x1, -R11 ;  /* 0x0000000108007824 */ /* 0x040fe400078e0a0b */
[----:B------:R-:W-:Y:S01]  /*05e0*/  IMAD.SHL.U32 R11, R8, 0x4, RZ ;  /* 0x00000004080b7824 */ /* 0x000fe200078e00ff */
[----:B------:R-:W-:Y:S01]  /*05f0*/  LOP3.LUT R9, R9, 0xfffffffc, RZ, 0xc0, !PT ;  /* 0xfffffffc09097812 */ /* 0x000fe200078ec0ff */
[----:B---3--:R-:W-:Y:S01]  /*0600*/  IMAD.MOV R24, RZ, RZ, -R12 ;  /* 0x000000ffff187224 */ /* 0x008fe200078e0a0c */
[----:B------:R-:W-:Y:S01]  /*0610*/  ISETP.NE.AND P4, PT, R0, R3, PT ;  /* 0x000000030000720c */ /* 0x000fe20003f85270 */
[----:B-1----:R-:W-:Y:S01]  /*0620*/  @!UP0 ULEA UR6, UR7, UR6, 0x18 ;  /* 0x0000000607068291 */ /* 0x002fe2000f8ec03f */
[----:B------:R-:W-:Y:S01]  /*0630*/  IADD3 R0, R2, -R9, RZ ;  /* 0x8000000902007210 */ /* 0x000fe20007ffe0ff */
[----:B------:R-:W-:Y:S01]  /*0640*/  VOTEU.ALL UP0, P0 ;  /* 0x00000000003f7886 */ /* 0x000fe20000000000 */
[----:B------:R-:W-:-:S02]  /*0650*/  LOP3.LUT R152, R8, 0xc, R11, 0x78, !PT ;  /* 0x0000000c08987812 */ /* 0x000fc400078e780b */
[----:B------:R-:W-:Y:S02]  /*0660*/  ISETP.NE.AND P1, PT, R0, 0x3, PT ;  /* 0x000000030000780c */ /* 0x000fe40003f25270 */
[----:B------:R-:W-:Y:S01]  /*0670*/  LOP3.LUT P0, RZ, R6, 0x7, RZ, 0xc0, !PT ;  /* 0x0000000706ff7812 */ /* 0x000fe2000780c0ff */
[----:B-----5:R-:W-:Y:S01]  /*0680*/  IMAD R9, R7, R24, R4 ;  /* 0x0000001807097224 */ /* 0x020fe200078e0204 */
[----:B------:R-:W-:Y:S01]  /*0690*/  ISETP.EQ.OR P1, PT, R0, RZ, !P1 ;  /* 0x000000ff0000720c */ /* 0x000fe20004f22670 */
[----:B------:R-:W-:Y:S01]  /*06a0*/  VIADD R6, R5, 0xffffffff ;  /* 0xffffffff05067836 */ /* 0x000fe20000000000 */
[C---:B------:R-:W-:Y:S01]  /*06b0*/  ISETP.LT.U32.AND P0, PT, R152.reuse, 0x2, !P0 ;  /* 0x000000029800780c */ /* 0x040fe20004701070 */
[----:B------:R-:W0:Y:S02]  /*06c0*/  FENCE.VIEW.ASYNC.S ;  /* 0x00000000000073c6 */ /* 0x000e240000000000 */
[----:B0-----:R0:W1:Y:S01]  /*06d0*/  @!UP0 SYNCS.EXCH.64 URZ, [UR6+0x40], UR4 ;  /* 0x00004004063f85b2 */ /* 0x0010620008000100 */
[----:B------:R-:W-:-:S02]  /*06e0*/  @P4 LEA.HI R2, R152, R152, RZ, 0x1 ;  /* 0x0000009898024211 */ /* 0x000fc400078f08ff */
[----:B------:R-:W-:Y:S02]  /*06f0*/  ISETP.EQ.AND P1, PT, R5, RZ, P1 ;  /* 0x000000ff0500720c */ /* 0x000fe40000f22270 */
[----:B------:R-:W-:Y:S02]  /*0700*/  @P4 SHF.R.S32.HI R2, RZ, 0x1, R2 ;  /* 0x00000001ff024819 */ /* 0x000fe40000011402 */
[----:B------:R-:W-:Y:S02]  /*0710*/  ISETP.GE.U32.AND P6, PT, R6, 0x2, PT ;  /* 0x000000020600780c */ /* 0x000fe40003fc6070 */
[----:B------:R-:W-:Y:S02]  /*0720*/  @P4 ISETP.NE.AND P5, PT, R2, R9, PT ;  /* 0x000000090200420c */ /* 0x000fe40003fa5270 */
[----:B------:R-:W-:Y:S02]  /*0730*/  SEL R9, RZ, 0x1, !P0 ;  /* 0x00000001ff097807 */ /* 0x000fe40004000000 */
[----:B------:R-:W-:-:S02]  /*0740*/  @P4 SEL R22, RZ, 0x1, P5 ;  /* 0x00000001ff164807 */ /* 0x000fc40002800000 */
[----:B------:R-:W-:Y:S01]  /*0750*/  SEL R19, RZ, 0x1, !P1 ;  /* 0x00000001ff137807 */ /* 0x000fe20004800000 */
[----:B------:R0:W2:Y:S01]  /*0760*/  @!UP1 SYNCS.EXCH.64 URZ, [UR6+0x48], UR4 ;  /* 0x00004804063f95b2 */ /* 0x0000a20008000100 */
[----:B------:R-:W-:Y:S01]  /*0770*/  LOP3.LUT R22, R22, R9, RZ, 0xc0, !PT ;  /* 0x0000000916167212 */ /* 0x000fe200078ec0ff */
[----:B------:R-:W-:Y:S01]  /*0780*/  NOP ;  /* 0x0000000000007918 */ /* 0x000fe20000000000 */
[----:B------:R-:W-:Y:S01]  /*0790*/  SEL R19, R19, 0x2, P6 ;  /* 0x0000000213137807 */ /* 0x000fe20003000000 */
[----:B------:R-:W-:Y:S06]  /*07a0*/  @!P2 BRA `(.L_x_3) ;  /* 0x000000000008a947 */ /* 0x000fec0003800000 */
[----:B-12-4-:R-:W-:Y:S01]  /*07b0*/  UCGABAR_ARV ;  /* 0x00000000000079c7 */ /* 0x016fe20008000000 */
[----:B------:R-:W-:Y:S05]  /*07c0*/  BRA `(.L_x_4) ;  /* 0x0000000000047947 */ /* 0x000fea0003800000 */
.L_x_3:
[----:B-12-4-:R-:W-:Y:S01]  /*07d0*/  NOP ;  /* 0x0000000000007918 */ /* 0x016fe20000000000 */
.L_x_4:
[----:B------:R-:W1:Y:S01]  /*07e0*/  LDC R2, c[0x0][0x65c] ;  /* 0x00019700ff027b82 */ /* 0x000e620000000800 */
[----:B------:R-:W-:Y:S02]  /*07f0*/  IMAD.U32 R8, RZ, RZ, UR8 ;  /* 0x00000008ff087e24 */ /* 0x000fe4000f8e00ff */
[----:B------:R-:W-:Y:S01]  /*0800*/  IMAD.MOV.U32 R9, RZ, RZ, RZ ;  /* 0x000000ffff097224 */ /* 0x000fe200078e00ff */
[----:B-1----:R-:W-:-:S04]  /*0810*/  ISETP.NE.AND P1, PT, R2, 0x1, PT ;  /* 0x000000010200780c */ /* 0x002fc80003f25270 */
[----:B------:R-:W-:-:S09]  /*0820*/  P2R R5, PR, RZ, 0x2 ;  /* 0x00000002ff057803 */ /* 0x000fd20000000000 */
[----:B------:R-:W1:Y:S01]  /*0830*/  @P1 LDC R17, c[0x0][0x10] ;  /* 0x00000400ff111b82 */ /* 0x000e620000000800 */
[----:B------:R-:W-:Y:S02]  /*0840*/  @P1 IMAD.MOV.U32 R5, RZ, RZ, RZ ;  /* 0x000000ffff051224 */ /* 0x000fe400078e00ff */
[----:B------:R-:W-:-:S05]  /*0850*/  @P1 IMAD.MOV.U32 R13, RZ, RZ, RZ ;  /* 0x000000ffff0d1224 */ /* 0x000fca00078e00ff */
[----:B------:R-:W2:Y:S01]  /*0860*/  @!P1 LDC R11, c[0x0][0xc] ;  /* 0x00000300ff0b9b82 */ /* 0x000ea20000000800 */
[----:B-1----:R-:W-:-:S05]  /*0870*/  @P1 IMAD.WIDE.U32 R16, R17, UR8, R4 ;  /* 0x0000000811101c25 */ /* 0x002fca000f8e0004 */
[----:B------:R-:W-:Y:S01]  /*0880*/  @P1 IADD3 R17, R17, R13, RZ ;  /* 0x0000000d11111210 */ /* 0x000fe20007ffe0ff */
[----:B--2---:R-:W-:-:S04]  /*0890*/  @!P1 IMAD.WIDE.U32 R8, R4, R11, R8 ;  /* 0x0000000b04089225 */ /* 0x004fc800078e0008 */
[----:B------:R-:W-:Y:S02]  /*08a0*/  @!P1 IMAD.MOV.U32 R16, RZ, RZ, R8 ;  /* 0x000000ffff109224 */ /* 0x000fe400078e0008 */
[----:B------:R-:W-:Y:S01]  /*08b0*/  @!P1 IMAD.MOV.U32 R17, RZ, RZ, R9 ;  /* 0x000000ffff119224 */ /* 0x000fe200078e0009 */
[----:B------:R-:W-:Y:S06]  /*08c0*/  @!P2 BRA `(.L_x_5) ;  /* 0x00000000000ca947 */ /* 0x000fec0003800000 */
[----:B------:R-:W-:Y:S01]  /*08d0*/  UCGABAR_WAIT ;  /* 0x0000000000007dc7 */ /* 0x000fe20008000000 */
[----:B------:R-:W-:Y:S01]  /*08e0*/  CCTL.IVALL ;  /* 0x00000000ff00798f */ /* 0x000fe20002000000 */
[----:B------:R-:W-:Y:S05]  /*08f0*/  BRA `(.L_x_6) ;  /* 0x0000000000047947 */ /* 0x000fea0003800000 */
.L_x_5:
[----:B------:R-:W-:Y:S06]  /*0900*/  BAR.SYNC.DEFER_BLOCKING 0x0 ;  /* 0x0000000000007b1d */ /* 0x000fec0000010000 */
.L_x_6:
[----:B------:R-:W-:Y:S05]  /*0910*/  @!P3 BRA `(.L_x_7) ;  /* 0x000000a000c4b947 */ /* 0x000fea0003800000 */
[----:B------:R-:W-:-:S13]  /*0920*/  ISETP.GT.U32.AND P0, PT, R6, 0x1, PT ;  /* 0x000000010600780c */ /* 0x000fda0003f04070 */
[----:B0-----:R-:W-:Y:S05]  /*0930*/  @P0 EXIT ;  /* 0x000000000000094d */ /* 0x001fea0003800000 */
[----:B------:R-:W-:Y:S01]  /*0940*/  ULDC.64 UR4, c[0x0][0x650] ;  /* 0x0001940000047ab9 */ /* 0x000fe20000000a00 */
[----:B------:R-:W-:Y:S01]  /*0950*/  PRMT R0, RZ, 0x7610, R0 ;  /* 0x00007610ff007816 */ /* 0x000fe20000000000 */
[----:B------:R-:W-:Y:S01]  /*0960*/  IMAD.MOV.U32 R153, RZ, RZ, -0x1 ;  /* 0xffffffffff997424 */ /* 0x000fe200078e00ff */
[----:B------:R-:W-:Y:S01]  /*0970*/  ISETP.GE.U32.AND P0, PT, R16, UR4, PT ;  /* 0x0000000410007c0c */ /* 0x000fe2000bf06070 */
[----:B------:R-:W-:Y:S02]  /*0980*/  IMAD.MOV.U32 R154, RZ, RZ, -0x1 ;  /* 0xffffffffff9a7424 */ /* 0x000fe400078e00ff */
[----:B------:R-:W-:Y:S01]  /*0990*/  IMAD.MOV.U32 R23, RZ, RZ, -0x1 ;  /* 0xffffffffff177424 */ /* 0x000fe200078e00ff */
[----:B------:R-:W-:-:S13]  /*09a0*/  ISETP.GE.U32.AND.EX P0, PT, R17, UR5, PT, P0 ;  /* 0x0000000511007c0c */ /* 0x000fda000bf06100 */
[----:B------:R-:W-:Y:S05]  /*09b0*/  @P0 BRA `(.L_x_8) ;  /* 0x00000004002c0947 */ /* 0x000fea0003800000 */
[----:B------:R-:W0:Y:S01]  /*09c0*/  LDC.64 R20, c[0x0][0x628] ;  /* 0x00018a00ff147b82 */ /* 0x000e220000000a00 */
[----:B------:R-:W-:Y:S02]  /*09d0*/  IMAD.MOV.U32 R8, RZ, RZ, R16 ;  /* 0x000000ffff087224 */ /* 0x000fe400078e0010 */
[----:B------:R-:W-:-:S05]  /*09e0*/  IMAD.MOV.U32 R9, RZ, RZ, R17 ;  /* 0x000000ffff097224 */ /* 0x000fca00078e0011 */
[----:B------:R-:W1:Y:S08]  /*09f0*/  LDC R0, c[0x0][0x630] ;  /* 0x00018c00ff007b82 */ /* 0x000e700000000800 */
[----:B------:R-:W2:Y:S01]  /*0a00*/  LDC.64 R26, c[0x0][0x620] ;  /* 0x00018800ff1a7b82 */ /* 0x000ea20000000a00 */
[----:B0-----:R-:W-:-:S04]  /*0a10*/  ISETP.NE.U32.AND P0, PT, R20, RZ, PT ;  /* 0x000000ff1400720c */ /* 0x001fc80003f05070 */
[----:B------:R-:W-:-:S13]  /*0a20*/  ISETP.NE.AND.EX P0, PT, R21, RZ, PT, P0 ;  /* 0x000000ff1500720c */ /* 0x000fda0003f05300 */
[----:B-12---:R-:W-:Y:S05]  /*0a30*/  @!P0 BRA `(.L_x_9) ;  /* 0x0000000000288947 */ /* 0x006fea0003800000 */
[----:B------:R-:W0:Y:S02]  /*0a40*/  LDC R13, c[0x0][0x634] ;  /* 0x00018d00ff0d7b82 */ /* 0x000e240000000800 */
[----:B0-----:R-:W-:-:S04]  /*0a50*/  IADD3 R13, P0, R16, R13, RZ ;  /* 0x0000000d100d7210 */ /* 0x001fc80007f1e0ff */
[----:B------:R-:W-:-:S05]  /*0a60*/  IADD3.X R15, RZ, R17, RZ, P0, !PT ;  /* 0x00000011ff0f7210 */ /* 0x000fca00007fe4ff */
[----:B------:R-:W-:-:S04]  /*0a70*/  IMAD.WIDE.U32 R8, R15, R20, RZ ;  /* 0x000000140f087225 */ /* 0x000fc800078e00ff */
[----:B------:R-:W-:-:S04]  /*0a80*/  IMAD.WIDE.U32 R10, P0, R13, R21, R8 ;  /* 0x000000150d0a7225 */ /* 0x000fc80007800008 */
[----:B------:R-:W-:-:S04]  /*0a90*/  IMAD.WIDE.U32 R8, R13, R20, RZ ;  /* 0x000000140d087225 */ /* 0x000fc800078e00ff */
[----:B------:R-:W-:Y:S01]  /*0aa0*/  IMAD.X R13, RZ, RZ, RZ, P0 ;  /* 0x000000ffff0d7224 */ /* 0x000fe200000e06ff */
[----:B------:R-:W-:Y:S01]  /*0ab0*/  IADD3 RZ, P0, R9, R10, RZ ;  /* 0x0000000a09ff7210 */ /* 0x000fe20007f1e0ff */
[----:B------:R-:W-:-:S04]  /*0ac0*/  IMAD.MOV.U32 R12, RZ, RZ, R11 ;  /* 0x000000ffff0c7224 */ /* 0x000fc800078e000b */
[----:B------:R-:W-:-:S08]  /*0ad0*/  IMAD.WIDE.U32.X R8, R15, R21, R12, P0 ;  /* 0x000000150f087225 */ /* 0x000fd000000e040c */
.L_x_9:
[----:B------:R-:W0:Y:S01]  /*0ae0*/  LDC.64 R20, c[0x0][0x640] ;  /* 0x00019000ff147b82 */ /* 0x000e220000000a00 */
[--C-:B------:R-:W-:Y:S01]  /*0af0*/  SHF.R.U64 R28, R8, R0, R9.reuse ;  /* 0x00000000081c7219 */ /* 0x100fe20000001209 */
[----:B------:R-:W-:Y:S01]  /*0b00*/  IMAD R30, R7, R24, R4 ;  /* 0x00000018071e7224 */ /* 0x000fe200078e0204 */
[----:B------:R-:W-:Y:S01]  /*0b10*/  SHF.R.U32.HI R0, RZ, R0, R9 ;  /* 0x00000000ff007219 */ /* 0x000fe20000011609 */
[----:B------:R-:W-:Y:S01]  /*0b20*/  IMAD.MOV.U32 R23, RZ, RZ, 0x1 ;  /* 0x00000001ff177424 */ /* 0x000fe200078e00ff */
[----:B------:R-:W-:-:S03]  /*0b30*/  IADD3 R5, P0, RZ, -R28, RZ ;  /* 0x8000001cff057210 */ /* 0x000fc60007f1e0ff */
[----:B------:R-:W1:Y:S02]  /*0b40*/  LDC R6, c[0x0][0x618] ;  /* 0x00018600ff067b82 */ /* 0x000e640000000800 */
[----:B------:R-:W-:-:S04]  /*0b50*/  IMAD.X R9, RZ, RZ, ~R0, P0 ;  /* 0x000000ffff097224 */ /* 0x000fc800000e0e00 */
[-C--:B------:R-:W-:Y:S02]  /*0b60*/  IMAD R0, R9, R26.reuse, RZ ;  /* 0x0000001a09007224 */ /* 0x080fe400078e02ff */
[----:B------:R-:W2:Y:S01]  /*0b70*/  LDC R11, c[0x0][0x608] ;  /* 0x00018200ff0b7b82 */ /* 0x000ea20000000800 */
[----:B------:R-:W-:-:S04]  /*0b80*/  IMAD.WIDE.U32 R8, R5, R26, R16 ;  /* 0x0000001a05087225 */ /* 0x000fc800078e0010 */
[----:B------:R-:W-:-:S03]  /*0b90*/  IMAD R5, R5, R27, R0 ;  /* 0x0000001b05057224 */ /* 0x000fc600078e0200 */
[----:B------:R-:W3:Y:S01]  /*0ba0*/  LDC R12, c[0x0][0x658] ;  /* 0x00019600ff0c7b82 */ /* 0x000ee20000000800 */
[----:B0-----:R-:W-:Y:S01]  /*0bb0*/  ISETP.NE.U32.AND P0, PT, R20, RZ, PT ;  /* 0x000000ff1400720c */ /* 0x001fe20003f05070 */
[----:B------:R-:W-:Y:S02]  /*0bc0*/  IMAD.IADD R5, R9, 0x1, R5 ;  /* 0x0000000109057824 */ /* 0x000fe400078e0205 */
[----:B------:R-:W-:Y:S01]  /*0bd0*/  IMAD.MOV.U32 R9, RZ, RZ, -0x1 ;  /* 0xffffffffff097424 */ /* 0x000fe200078e00ff */
[----:B------:R-:W-:-:S03]  /*0be0*/  ISETP.NE.AND.EX P0, PT, R21, RZ, PT, P0 ;  /* 0x000000ff1500720c */ /* 0x000fc60003f05300 */
[----:B------:R-:W0:Y:S01]  /*0bf0*/  LDC R15, c[0x0][0x600] ;  /* 0x00018000ff0f7b82 */ /* 0x000e220000000800 */
[-CC-:B-1----:R-:W-:Y:S02]  /*0c00*/  SHF.R.U64 R13, R8, R6.reuse, R5.reuse ;  /* 0x00000006080d7219 */ /* 0x182fe40000001205 */
[----:B------:R-:W-:-:S05]  /*0c10*/  SHF.R.U32.HI R0, RZ, R6, R5 ;  /* 0x00000006ff007219 */ /* 0x000fca0000011605 */
[----:B------:R-:W1:Y:S01]  /*0c20*/  LDC R14, c[0x0][0x648] ;  /* 0x00019200ff0e7b82 */ /* 0x000e620000000800 */
[-CC-:B--2---:R-:W-:Y:S02]  /*0c30*/  SHF.R.U64 R27, R13, R11.reuse, R0.reuse ;  /* 0x0000000b0d1b7219 */ /* 0x184fe40000001200 */
[----:B------:R-:W-:-:S05]  /*0c40*/  SHF.R.U32.HI R5, RZ, R11, R0 ;  /* 0x0000000bff057219 */ /* 0x000fca0000011600 */
[----:B------:R-:W2:Y:S01]  /*0c50*/  LDC R26, c[0x0][0x638] ;  /* 0x00018e00ff1a7b82 */ /* 0x000ea20000000800 */
[-CC-:B---3--:R-:W-:Y:S02]  /*0c60*/  SHF.R.U64 R24, R27, R12.reuse, R5.reuse ;  /* 0x0000000c1b187219 */ /* 0x188fe40000001205 */
[-C--:B------:R-:W-:Y:S02]  /*0c70*/  SHF.L.U32 R0, R9, R12.reuse, RZ ;  /* 0x0000000c09007219 */ /* 0x080fe400000006ff */
[----:B------:R-:W-:Y:S01]  /*0c80*/  SHF.R.U32.HI R5, RZ, R12, R5 ;  /* 0x0000000cff057219 */ /* 0x000fe20000011605 */
[----:B------:R-:W-:Y:S01]  /*0c90*/  IMAD.MOV.U32 R4, RZ, RZ, R24 ;  /* 0x000000ffff047224 */ /* 0x000fe200078e0018 */
[----:B------:R-:W-:Y:S01]  /*0ca0*/  LOP3.LUT R10, RZ, R0, RZ, 0x33, !PT ;  /* 0x00000000ff0a7212 */ /* 0x000fe200078e33ff */
[----:B------:R-:W3:Y:S01]  /*0cb0*/  LDC R25, c[0x0][0x610] ;  /* 0x00018400ff197b82 */ /* 0x000ee20000000800 */
[----:B------:R-:W-:Y:S05]  /*0cc0*/  @!P0 BRA `(.L_x_10) ;  /* 0x0000000000288947 */ /* 0x000fea0003800000 */
[----:B------:R-:W4:Y:S02]  /*0cd0*/  LDC R9, c[0x0][0x64c] ;  /* 0x00019300ff097b82 */ /* 0x000f240000000800 */
[----:B----4-:R-:W-:-:S04]  /*0ce0*/  IADD3 R9, P0, R24, R9, RZ ;  /* 0x0000000918097210 */ /* 0x010fc80007f1e0ff */
        /* <DEDUP_REMOVED lines=8> */
.L_x_10:
[----:B-1----:R-:W-:Y:S01]  /*0d70*/  SHF.R.U64 R4, R4, R14, R5 ;  /* 0x0000000e04047219 */ /* 0x002fe20000001205 */
[----:B0-----:R-:W-:Y:S01]  /*0d80*/  VIADD R6, R15, 0xffffffff ;  /* 0xffffffff0f067836 */ /* 0x001fe20000000000 */
[----:B------:R-:W-:Y:S01]  /*0d90*/  SHF.L.U32 R0, R23, R12, RZ ;  /* 0x0000000c17007219 */ /* 0x000fe200000006ff */
[----:B------:R-:W-:Y:S01]  /*0da0*/  IMAD.MOV.U32 R23, RZ, RZ, R28 ;  /* 0x000000ffff177224 */ /* 0x000fe200078e001c */
[----:B------:R-:W-:Y:S01]  /*0db0*/  LOP3.LUT R5, R27, R10, RZ, 0xc0, !PT ;  /* 0x0000000a1b057212 */ /* 0x000fe200078ec0ff */
[----:B------:R-:W-:Y:S01]  /*0dc0*/  IMAD.MOV R7, RZ, RZ, -R4 ;  /* 0x000000ffff077224 */ /* 0x000fe200078e0a04 */
[----:B------:R-:W-:Y:S02]  /*0dd0*/  SEL R3, R3, R30, !P1 ;  /* 0x0000001e03037207 */ /* 0x000fe40004800000 */
[----:B------:R-:W-:Y:S01]  /*0de0*/  LOP3.LUT R6, R13, R6, RZ, 0xc0, !PT ;  /* 0x000000060d067212 */ /* 0x000fe200078ec0ff */
[----:B------:R-:W-:Y:S02]  /*0df0*/  IMAD R4, R0, R4, R5 ;  /* 0x0000000400047224 */ /* 0x000fe400078e0205 */
[----:B--2---:R-:W-:-:S02]  /*0e00*/  IMAD R0, R7, R26, R24 ;  /* 0x0000001a07007224 */ /* 0x004fc400078e0218 */
[----:B---3--:R-:W-:Y:S02]  /*0e10*/  IMAD R3, R4, R25, R3 ;  /* 0x0000001904037224 */ /* 0x008fe400078e0203 */
[----:B------:R-:W-:Y:S02]  /*0e20*/  IMAD.MOV.U32 R5, RZ, RZ, 0x1 ;  /* 0x00000001ff057424 */ /* 0x000fe400078e00ff */
[----:B------:R-:W-:-:S03]  /*0e30*/  IMAD R4, R0, R15, R6 ;  /* 0x0000000f00047224 */ /* 0x000fc600078e0206 */
[----:B------:R-:W-:Y:S02]  /*0e40*/  PRMT R0, R5, 0x7610, R0 ;  /* 0x0000761005007816 */ /* 0x000fe40000000000 */
[----:B------:R-:W-:Y:S02]  /*0e50*/  SEL R154, R4, R3, !P1 ;  /* 0x00000003049a7207 */ /* 0x000fe40004800000 */
[----:B------:R-:W-:-:S07]  /*0e60*/  SEL R153, R3, R4, !P1 ;  /* 0x0000000403997207 */ /* 0x000fce0004800000 */
.L_x_8:
[----:B------:R-:W-:-:S08]  /*0e70*/  NOP ;  /* 0x0000000000007918 */ /* 0x000fd00000000000 */
[----:B------:R-:W0:Y:S02]  /*0e80*/  USETMAXREG.TRY_ALLOC.CTAPOOL UP0, 0xe8 ;  /* 0x000000e8000079c8 */ /* 0x000e240008000600 */
[----:B0-----:R-:W-:-:S13]  /*0e90*/  PLOP3.LUT P0, PT, PT, PT, UP0, 0x80, 0x0 ;  /* 0x000000000000781c */ /* 0x001fda0003f0f008 */
[----:B------:R-:W-:Y:S05]  /*0ea0*/  @!P0 BRA `(.L_x_8) ;  /* 0xfffffffc00f08947 */ /* 0x000fea000383ffff */
[----:B------:R-:W-:Y:S01]  /*0eb0*/  ULDC.64 UR4, c[0x0][0x598] ;  /* 0x0001660000047ab9 */ /* 0x000fe20000000a00 */
[----:B------:R-:W-:Y:S01]  /*0ec0*/  ULDC.64 UR36, c[0x0][0x208] ;  /* 0x0000820000247ab9 */ /* 0x000fe20000000a00 */
[----:B------:R-:W-:-:S04]  /*0ed0*/  ISETP.NE.U32.AND P0, PT, RZ, UR4, PT ;  /* 0x00000004ff007c0c */ /* 0x000fc8000bf05070 */
[----:B------:R-:W-:-:S13]  /*0ee0*/  ISETP.NE.AND.EX P0, PT, RZ, UR5, PT, P0 ;  /* 0x00000005ff007c0c */ /* 0x000fda000bf05300 */
[----:B------:R-:W-:Y:S05]  /*0ef0*/  @!P0 BRA `(.L_x_11) ;  /* 0x00000000001c8947 */ /* 0x000fea0003800000 */
[----:B------:R-:W0:Y:S02]  /*0f00*/  LDC.64 R4, c[0x0][0x598] ;  /* 0x00016600ff047b82 */ /* 0x000e240000000a00 */
[----:B0-----:R-:W2:Y:S02]  /*0f10*/  LDG.E.64 R4, desc[UR36][R4.64] ;  /* 0x0000002404047981 */ /* 0x001ea4000c1e1b00 */
[----:B--2---:R-:W-:-:S04]  /*0f20*/  ISETP.NE.U32.AND P0, PT, R4, RZ, PT ;  /* 0x000000ff0400720c */ /* 0x004fc80003f05070 */
[----:B------:R-:W-:-:S13]  /*0f30*/  ISETP.NE.AND.EX P0, PT, R5, RZ, PT, P0 ;  /* 0x000000ff0500720c */ /* 0x000fda0003f05300 */
[----:B------:R-:W-:Y:S05]  /*0f40*/  @!P0 BRA `(.L_x_11) ;  /* 0x0000000000088947 */ /* 0x000fea0003800000 */
[----:B------:R0:W5:Y:S01]  /*0f50*/  LD.E R155, desc[UR36][R4.64] ;  /* 0x00000024049b7980 */ /* 0x000162000c101900 */
[----:B------:R-:W-:Y:S05]  /*0f60*/  BRA `(.L_x_12) ;  /* 0x0000000000247947 */ /* 0x000fea0003800000 */
.L_x_11:
[----:B------:R-:W-:Y:S02]  /*0f70*/  ULDC.64 UR4, c[0x0][0x588] ;  /* 0x0001620000047ab9 */ /* 0x000fe40000000a00 */
[----:B------:R-:W-:-:S04]  /*0f80*/  ISETP.NE.U32.AND P0, PT, RZ, UR4, PT ;  /* 0x00000004ff007c0c */ /* 0x000fc8000bf05070 */
[----:B------:R-:W-:-:S13]  /*0f90*/  ISETP.NE.AND.EX P0, PT, RZ, UR5, PT, P0 ;  /* 0x00000005ff007c0c */ /* 0x000fda000bf05300 */
[----:B------:R-:W-:Y:S05]  /*0fa0*/  @!P0 BRA `(.L_x_13) ;  /* 0x00000000000c8947 */ /* 0x000fea0003800000 */
[----:B------:R-:W0:Y:S02]  /*0fb0*/  LDC.64 R4, c[0x0][0x588] ;  /* 0x00016200ff047b82 */ /* 0x000e240000000a00 */
[----:B0-----:R1:W5:Y:S01]  /*0fc0*/  LDG.E R155, desc[UR36][R4.64] ;  /* 0x00000024049b7981 */ /* 0x001362000c1e1900 */
[----:B------:R-:W-:Y:S05]  /*0fd0*/  BRA `(.L_x_12) ;  /* 0x0000000000087947 */ /* 0x000fea0003800000 */
.L_x_13:
[----:B------:R-:W-:Y:S02]  /*0fe0*/  ULDC UR4, c[0x0][0x580] ;  /* 0x0001600000047ab9 */ /* 0x000fe40000000800 */
[----:B------:R-:W-:-:S07]  /*0ff0*/  IMAD.U32 R155, RZ, RZ, UR4 ;  /* 0x00000004ff9b7e24 */ /* 0x000fce000f8e00ff */
.L_x_12:
[----:B------:R-:W-:Y:S02]  /*1000*/  ULDC.64 UR4, c[0x0][0x5a0] ;  /* 0x0001680000047ab9 */ /* 0x000fe40000000a00 */
[----:B------:R-:W-:-:S04]  /*1010*/  ISETP.NE.U32.AND P0, PT, RZ, UR4, PT ;  /* 0x00000004ff007c0c */ /* 0x000fc8000bf05070 */
[----:B------:R-:W-:-:S13]  /*1020*/  ISETP.NE.AND.EX P0, PT, RZ, UR5, PT, P0 ;  /* 0x00000005ff007c0c */ /* 0x000fda000bf05300 */
[----:B------:R-:W-:Y:S05]  /*1030*/  @!P0 BRA `(.L_x_14) ;  /* 0x00000000001c8947 */ /* 0x000fea0003800000 */
[----:B01----:R-:W0:Y:S02]  /*1040*/  LDC.64 R4, c[0x0][0x5a0] ;  /* 0x00016800ff047b82 */ /* 0x003e240000000a00 */
[----:B0-----:R-:W2:Y:S02]  /*1050*/  LDG.E.64 R4, desc[UR36][R4.64] ;  /* 0x0000002404047981 */ /* 0x001ea4000c1e1b00 */
[----:B--2---:R-:W-:-:S04]  /*1060*/  ISETP.NE.U32.AND P0, PT, R4, RZ, PT ;  /* 0x000000ff0400720c */ /* 0x004fc80003f05070 */
[----:B------:R-:W-:-:S13]  /*1070*/  ISETP.NE.AND.EX P0, PT, R5, RZ, PT, P0 ;  /* 0x000000ff0500720c */ /* 0x000fda0003f05300 */
[----:B------:R-:W-:Y:S05]  /*1080*/  @!P0 BRA `(.L_x_14) ;  /* 0x0000000000088947 */ /* 0x000fea0003800000 */
[----:B------:R0:W5:Y:S01]  /*1090*/  LD.E R156, desc[UR36][R4.64] ;  /* 0x00000024049c7980 */ /* 0x000162000c101900 */
[----:B------:R-:W-:Y:S05]  /*10a0*/  BRA `(.L_x_15) ;  /* 0x0000000000247947 */ /* 0x000fea0003800000 */
.L_x_14:
[----:B------:R-:W-:Y:S02]  /*10b0*/  ULDC.64 UR4, c[0x0][0x590] ;  /* 0x0001640000047ab9 */ /* 0x000fe40000000a00 */
[----:B------:R-:W-:-:S04]  /*10c0*/  ISETP.NE.U32.AND P0, PT, RZ, UR4, PT ;  /* 0x00000004ff007c0c */ /* 0x000fc8000bf05070 */
[----:B------:R-:W-:-:S13]  /*10d0*/  ISETP.NE.AND.EX P0, PT, RZ, UR5, PT, P0 ;  /* 0x00000005ff007c0c */ /* 0x000fda000bf05300 */
[----:B------:R-:W-:Y:S05]  /*10e0*/  @!P0 BRA `(.L_x_16) ;  /* 0x00000000000c8947 */ /* 0x000fea0003800000 */
[----:B------:R-:W2:Y:S02]  /*10f0*/  LDC.64 R156, c[0x0][0x590] ;  /* 0x00016400ff9c7b82 */ /* 0x000ea40000000a00 */
[----:B--2---:R2:W5:Y:S01]  /*1100*/  LDG.E R156, desc[UR36][R156.64] ;  /* 0x000000249c9c7981 */ /* 0x004562000c1e1900 */
[----:B------:R-:W-:Y:S05]  /*1110*/  BRA `(.L_x_15) ;  /* 0x0000000000087947 */ /* 0x000fea0003800000 */
.L_x_16:
[----:B------:R-:W-:Y:S02]  /*1120*/  ULDC UR4, c[0x0][0x584] ;  /* 0x0001610000047ab9 */ /* 0x000fe40000000800 */
[----:B------:R-:W-:-:S07]  /*1130*/  MOV R156, UR4 ;  /* 0x00000004009c7c02 */ /* 0x000fce0008000f00 */
.L_x_15:
[----:B------:R-:W-:-:S13]  /*1140*/  LOP3.LUT P0, RZ, R0, 0xff, RZ, 0xc0, !PT ;  /* 0x000000ff00ff7812 */ /* 0x000fda000780c0ff */
[----:B------:R-:W-:Y:S05]  /*1150*/  @!P0 EXIT ;  /* 0x000000000000894d */ /* 0x000fea0003800000 */
[----:B------:R-:W-:Y:S01]  /*1160*/  ULDC UR4, c[0x0][0x28c] ;  /* 0x0000a30000047ab9 */ /* 0x000fe20000000800 */
[----:B------:R-:W-:Y:S01]  /*1170*/  LOP3.LUT R166, R19, 0x1, RZ, 0xfc, !PT ;  /* 0x0000000113a67812 */ /* 0x000fe200078efcff */
[----:B------:R-:W-:Y:S01]  /*1180*/  UIADD3 UR4, UR4, 0x1f, URZ ;  /* 0x0000001f04047890 */ /* 0x000fe2000fffe03f */
[----:B------:R-:W-:Y:S01]  /*1190*/  UMOV UR38, URZ ;  /* 0x0000003f00267c82 */ /* 0x000fe20008000000 */
[----:B------:R-:W-:Y:S02]  /*11a0*/  UMOV UR39, URZ ;  /* 0x0000003f00277c82 */ /* 0x000fe40008000000 */
[----:B------:R-:W-:-:S04]  /*11b0*/  USHF.R.S32.HI UR5, URZ, 0x1f, UR4 ;  /* 0x0000001f3f057899 */ /* 0x000fc80008011404 */
[----:B------:R-:W-:-:S04]  /*11c0*/  ULEA.HI UR5, UR5, UR4, URZ, 0x5 ;  /* 0x0000000405057291 */ /* 0x000fc8000f8f283f */
[----:B------:R-:W-:-:S12]  /*11d0*/  USHF.R.S32.HI UR40, URZ, 0x5, UR5 ;  /* 0x000000053f287899 */ /* 0x000fd80008011405 */
.L_x_290:
[----:B------:R-:W-:Y:S01]  /*11e0*/  LOP3.LUT R0, R18, 0x80, RZ, 0xc0, !PT ;  /* 0x0000008012007812 */ /* 0x000fe200078ec0ff */
[----:B---3--:R-:W3:Y:S01]  /*11f0*/  S2UR UR7, SR_CgaCtaId ;  /* 0x00000000000779c3 */ /* 0x008ee20000008800 */
[----:B------:R-:W-:Y:S02]  /*1200*/  UMOV UR6, 0x400 ;  /* 0x0000040000067882 */ /* 0x000fe40000000000 */
[----:B------:R-:W-:-:S06]  /*1210*/  SHF.R.U32.HI R0, RZ, 0x7, R0 ;  /* 0x00000007ff007819 */ /* 0x000fcc0000011600 */
[----:B----4-:R-:W4:Y:S01]  /*1220*/  SHFL.IDX PT, R0, R0, RZ, 0x1f ;  /* 0x00001fff00007589 */ /* 0x010f2200000e0000 */
[----:B---3--:R-:W-:Y:S01]  /*1230*/  ULEA UR6, UR7, UR6, 0x18 ;  /* 0x0000000607067291 */ /* 0x008fe2000f8ec03f */
[----:B----4-:R-:W-:-:S13]  /*1240*/  R2UR UR4, R0 ;  /* 0x00000000000472ca */ /* 0x010fda00000e0000 */
[----:B------:R-:W-:-:S04]  /*1250*/  ULEA.HI UR5, UR4, UR4, URZ, 0x1 ;  /* 0x0000000404057291 */ /* 0x000fc8000f8f083f */
[----:B------:R-:W-:-:S04]  /*1260*/  ULOP3.LUT UR5, UR5, 0xffffe, URZ, 0xc0, !UPT ;  /* 0x000ffffe05057892 */ /* 0x000fc8000f8ec03f */
[----:B------:R-:W-:-:S03]  /*1270*/  UIADD3 UR5, UR4, -UR5, URZ ;  /* 0x8000000504057290 */ /* 0x000fc6000fffe03f */
[----:B------:R-:W-:Y:S01]  /*1280*/  ULDC UR4, c[0x0][0x28c] ;  /* 0x0000a30000047ab9 */ /* 0x000fe20000000800 */
[----:B------:R-:W-:Y:S01]  /*1290*/  ULEA UR5, UR5, UR6, 0xc ;  /* 0x0000000605057291 */ /* 0x000fe2000f8e603f */
[----:B------:R-:W-:-:S03]  /*12a0*/  ISETP.LT.AND P0, PT, RZ, UR4, PT ;  /* 0x00000004ff007c0c */ /* 0x000fc6000bf01270 */
[----:B------:R-:W-:-:S04]  /*12b0*/  UIADD3 UR5, UR5, 0x100, URZ ;  /* 0x0000010005057890 */ /* 0x000fc8000fffe03f */
[----:B------:R-:W-:-:S04]  /*12c0*/  USHF.R.U32.HI UR5, URZ, 0x4, UR5 ;  /* 0x000000043f057899 */ /* 0x000fc80008011605 */
[----:B------:R-:W-:Y:S02]  /*12d0*/  ULOP3.LUT UR41, UR5, 0x3fff, URZ, 0xc0, !UPT ;  /* 0x00003fff05297892 */ /* 0x000fe4000f8ec03f */
[----:B-12---:R-:W-:Y:S10]  /*12e0*/  @P0 BRA `(.L_x_17) ;  /* 0x0000000000400947 */ /* 0x006ff40003800000 */
[----:B------:R-:W-:Y:S01]  /*12f0*/  MOV R0, 0x0 ;  /* 0x0000000000007802 */ /* 0x000fe20000000f00 */
[----:B------:R-:W-:Y:S01]  /*1300*/  ULDC.64 UR4, c[0x4][0x68] ;  /* 0x01001a0000047ab9 */ /* 0x000fe20000000a00 */
[----:B------:R-:W-:Y:S01]  /*1310*/  ULDC.64 UR6, c[0x4][0x8] ;  /* 0x0100020000067ab9 */ /* 0x000fe20000000a00 */
[----:B01----:R-:W-:Y:S01]  /*1320*/  IMAD.U32 R4, RZ, RZ, UR4 ;  /* 0x00000004ff047e24 */ /* 0x003fe2000f8e00ff */
[----:B------:R0:W1:Y:S01]  /*1330*/  LDC.64 R14, c[0x4][R0] ;  /* 0x01000000000e7b82 */ /* 0x0000620000000a00 */
[----:B------:R-:W-:Y:S01]  /*1340*/  IMAD.U32 R5, RZ, RZ, UR5 ;  /* 0x00000005ff057e24 */ /* 0x000fe2000f8e00ff */
[----:B------:R-:W-:Y:S01]  /*1350*/  ULDC.64 UR4, c[0x4][0x70] ;  /* 0x01001c0000047ab9 */ /* 0x000fe20000000a00 */
[----:B------:R-:W-:Y:S01]  /*1360*/  IMAD.U32 R10, RZ, RZ, UR6 ;  /* 0x00000006ff0a7e24 */ /* 0x000fe2000f8e00ff */
[----:B------:R-:W-:Y:S01]  /*1370*/  MOV R12, 0x1 ;  /* 0x00000001000c7802 */ /* 0x000fe20000000f00 */
[----:B------:R-:W-:Y:S02]  /*1380*/  IMAD.U32 R6, RZ, RZ, UR4 ;  /* 0x00000004ff067e24 */ /* 0x000fe4000f8e00ff */
[----:B------:R-:W-:-:S02]  /*1390*/  IMAD.U32 R7, RZ, RZ, UR5 ;  /* 0x00000005ff077e24 */ /* 0x000fc4000f8e00ff */
[----:B------:R-:W-:Y:S02]  /*13a0*/  IMAD.U32 R11, RZ, RZ, UR7 ;  /* 0x00000007ff0b7e24 */ /* 0x000fe4000f8e00ff */
[----:B------:R-:W-:Y:S02]  /*13b0*/  IMAD.MOV.U32 R8, RZ, RZ, 0x1e1 ;  /* 0x000001e1ff087424 */ /* 0x000fe400078e00ff */
[----:B0-----:R-:W-:-:S07]  /*13c0*/  IMAD.MOV.U32 R13, RZ, RZ, RZ ;  /* 0x000000ffff0d7224 */ /* 0x001fce00078e00ff */
[----:B------:R-:W-:-:S07]  /*13d0*/  LEPC R20, `(.L_x_17) ;  /* 0x000000001014794e */ /* 0x000fce0000000000 */
[----:B-12--5:R-:W-:Y:S05]  /*13e0*/  CALL.ABS.NOINC R14 ;  /* 0x000000000e007343 */ /* 0x026fea0003c00000 */
.L_x_17:
[----:B------:R-:W-:-:S13]  /*13f0*/  ISETP.NE.AND P0, PT, R166, 0x3, PT ;  /* 0x00000003a600780c */ /* 0x000fda0003f05270 */
[----:B------:R-:W-:Y:S05]  /*1400*/  @!P0 BRA `(.L_x_18) ;  /* 0x0000000000048947 */ /* 0x000fea0003800000 */
[----:B------:R-:W-:Y:S01]  /*1410*/  BPT.TRAP 0x1 ;  /* 0x000000040000795c */ /* 0x000fe20000300000 */
.L_x_18:
[----:B------:R-:W3:Y:S01]  /*1420*/  S2UR UR5, SR_CgaCtaId ;  /* 0x00000000000579c3 */ /* 0x000ee20000008800 */
[----:B------:R-:W-:Y:S01]  /*1430*/  UMOV UR4, 0x400 ;  /* 0x0000040000047882 */ /* 0x000fe20000000000 */
[----:B------:R-:W-:Y:S02]  /*1440*/  IMAD.U32 R0, RZ, RZ, UR38 ;  /* 0x00000026ff007e24 */ /* 0x000fe4000f8e00ff */
[----:B------:R-:W-:-:S03]  /*1450*/  IMAD.U32 R3, RZ, RZ, UR39 ;  /* 0x00000027ff037e24 */ /* 0x000fc6000f8e00ff */
[----:B------:R-:W-:Y:S01]  /*1460*/  SHF.L.U32 R0, R0, 0x1f, RZ ;  /* 0x0000001f00007819 */ /* 0x000fe200000006ff */
[----:B---3--:R-:W-:-:S06]  /*1470*/  ULEA UR4, UR5, UR4, 0x18 ;  /* 0x0000000405047291 */ /* 0x008fcc000f8ec03f */
[----:B------:R-:W-:-:S04]  /*1480*/  IMAD.U32 R6, RZ, RZ, UR4 ;  /* 0x00000004ff067e24 */ /* 0x000fc8000f8e00ff */
[----:B------:R-:W-:-:S04]  /*1490*/  IMAD R3, R3, 0x8, R6 ;  /* 0x0000000803037824 */ /* 0x000fc800078e0206 */
[----:B------:R3:W4:Y:S01]  /*14a0*/  SYNCS.PHASECHK.TRANS64.TRYWAIT P1, [R3+URZ], R0 ;  /* 0x00000000030075a7 */ /* 0x000722000802017f */
[----:B------:R-:W-:Y:S05]  /*14b0*/  @!P0 BRA `(.L_x_19) ;  /* 0x0000000000048947 */ /* 0x000fea0003800000 */
[----:B------:R-:W-:Y:S01]  /*14c0*/  BPT.TRAP 0x1 ;  /* 0x000000040000795c */ /* 0x000fe20000300000 */
.L_x_19:
[----:B----4-:R-:W-:Y:S05]  /*14d0*/  @P1 BRA `(.L_x_20) ;  /* 0x0000000000081947 */ /* 0x010fea0003800000 */
[----:B------:R-:W4:Y:S02]  /*14e0*/  SYNCS.PHASECHK.TRANS64.TRYWAIT P1, [R3+URZ], R0 ;  /* 0x00000000030075a7 */ /* 0x000f24000802017f */
[----:B----4-:R-:W-:Y:S05]  /*14f0*/  @!P1 BRA `(.L_x_21) ;  /* 0x000000ac00149947 */ /* 0x010fea0003800000 */
.L_x_20:
[----:B------:R-:W-:-:S04]  /*1500*/  UISETP.LT.AND UP0, UPT, UR40, 0x1, UPT ;  /* 0x000000012800788c */ /* 0x000fc8000bf01270 */
[----:B------:R-:W-:-:S06]  /*1510*/  USEL UR4, UR40, 0x1, UP0 ;  /* 0x0000000128047887 */ /* 0x000fcc0008000000 */
[----:B---34-:R-:W-:Y:S01]  /*1520*/  IMAD.U32 R0, RZ, RZ, UR4 ;  /* 0x00000004ff007e24 */ /* 0x018fe2000f8e00ff */
[----:B------:R-:W-:Y:S05]  /*1530*/  WARPSYNC.ALL ;  /* 0x0000000000007948 */ /* 0x000fea0003800000 */
[----:B------:R-:W-:-:S04]  /*1540*/  IADD3 R0, -R0, UR40, RZ ;  /* 0x0000002800007c10 */ /* 0x000fc8000fffe1ff */
[----:B------:R-:W-:Y:S02]  /*1550*/  ISETP.GE.AND P1, PT, R0, 0x1, PT ;  /* 0x000000010000780c */ /* 0x000fe40003f26270 */
[----:B------:R-:W-:Y:S01]  /*1560*/  R2UR UR4, R6 ;  /* 0x00000000060472ca */ /* 0x000fe200000e0000 */
[----:B------:R-:W-:Y:S01]  /*1570*/  WARPGROUP.ARRIVE ;  /* 0x00000000000079c5 */ /* 0x000fe20000000000 */
[----:B------:R-:W-:Y:S01]  /*1580*/  UMOV UR9, 0x80000020 ;  /* 0x8000002000097882 */ /* 0x000fe20000000000 */
[----:B------:R-:W-:-:S10]  /*1590*/  UMOV UR11, 0x80000020 ;  /* 0x80000020000b7882 */ /* 0x000fd40000000000 */
[----:B------:R-:W-:-:S04]  /*15a0*/  UIADD3 UR4, UR4, 0xc100, URZ ;  /* 0x0000c10004047890 */ /* 0x000fc8000fffe03f */
[----:B------:R-:W-:-:S04]  /*15b0*/  USHF.R.U32.HI UR4, URZ, 0x4, UR4 ;  /* 0x000000043f047899 */ /* 0x000fc80008011604 */
[----:B------:R-:W-:Y:S02]  /*15c0*/  ULOP3.LUT UR5, UR4, 0x3fff, URZ, 0xc0, !UPT ;  /* 0x00003fff04057892 */ /* 0x000fe4000f8ec03f */
[----:B------:R-:W-:Y:S02]  /*15d0*/  ULOP3.LUT UR4, UR41, 0x10000, URZ, 0xfc, !UPT ;  /* 0x0001000029047892 */ /* 0x000fe4000f8efc3f */
[----:B------:R-:W-:Y:S02]  /*15e0*/  ULOP3.LUT UR5, UR5, 0x10000, URZ, 0xfc, !UPT ;  /* 0x0001000005057892 */ /* 0x000fe4000f8efc3f */
[----:B------:R-:W-:Y:S02]  /*15f0*/  ULEA UR6, UR39, UR4, 0xa ;  /* 0x0000000427067291 */ /* 0x000fe4000f8e503f */
[----:B------:R-:W-:-:S05]  /*1600*/  ULEA UR7, UR39, UR5, 0x9 ;  /* 0x0000000527077291 */ /* 0x000fca000f8e483f */
[----:B------:R-:W-:Y:S02]  /*1610*/  UMOV UR8, UR6 ;  /* 0x0000000600087c82 */ /* 0x000fe40008000000 */
[----:B------:R-:W-:Y:S02]  /*1620*/  UMOV UR10, UR7 ;  /* 0x00000007000a7c82 */ /* 0x000fe40008000000 */
[----:B------:R-:W-:Y:S01]  /*1630*/  HGMMA.64x128x16.F32 R88, gdesc[UR8], RZ, !UPT, gsb0 ;  /* 0x01e00000085879f0 */ /* 0x000fe2000c0008ff */
[----:B------:R-:W-:Y:S01]  /*1640*/  UIADD3 UR8, UR6, 0x200, URZ ;  /* 0x0000020006087890 */ /* 0x000fe2000fffe03f */
[----:B------:R-:W-:Y:S01]  /*1650*/  UMOV UR9, 0x80000020 ;  /* 0x8000002000097882 */ /* 0x000fe20000000000 */
[----:B------:R-:W-:Y:S02]  /*1660*/  WARPGROUP.DEPBAR.LE gsb0, 0x0 ;  /* 0x00008000000079c5 */ /* 0x000fe40000010000 */
[----:B------:R-:W-:-:S07]  /*1670*/  WARPGROUP.ARRIVE ;  /* 0x00000000000079c5 */ /* 0x000fce0000000000 */
[----:B------:R-:W-:Y:S01]  /*1680*/  HGMMA.64x128x16.F32 R24, gdesc[UR8], RZ, !UPT, gsb0 ;  /* 0x01e00000081879f0 */ /* 0x000fe2000c0008ff */
[----:B------:R-:W-:Y:S02]  /*1690*/  UIADD3 UR8, UR6, 0x2, URZ ;  /* 0x0000000206087890 */ /* 0x000fe4000fffe03f */
[----:B------:R-:W-:Y:S01]  /*16a0*/  UIADD3 UR10, UR7, 0x2, URZ ;  /* 0x00000002070a7890 */ /* 0x000fe2000fffe03f */
[----:B------:R-:W-:Y:S01]  /*16b0*/  UMOV UR9, 0x80000020 ;  /* 0x8000002000097882 */ /* 0x000fe20000000000 */
[----:B------:R-:W-:Y:S01]  /*16c0*/  UMOV UR11, 0x80000020 ;  /* 0x80000020000b7882 */ /* 0x000fe20000000000 */
[----:B------:R-:W-:Y:S02]  /*16d0*/  WARPGROUP.DEPBAR.LE gsb0, 0x0 ;  /* 0x00008000000079c5 */ /* 0x000fe40000010000 */
[----:B------:R-:W-:-:S06]  /*16e0*/  WARPGROUP.ARRIVE ;  /* 0x00000000000079c5 */ /* 0x000fcc0000000000 */
[----:B------:R-:W-:Y:S01]  /*16f0*/  HGMMA.64x128x16.F32 R88, gdesc[UR8], R88, gsb0 ;  /* 0x01e00000085879f0 */ /* 0x000fe20008000858 */
[----:B------:R-:W-:Y:S01]  /*1700*/  UIADD3 UR8, UR6, 0x202, URZ ;  /* 0x0000020206087890 */ /* 0x000fe2000fffe03f */
[----:B------:R-:W-:Y:S01]  /*1710*/  UMOV UR9, 0x80000020 ;  /* 0x8000002000097882 */ /* 0x000fe20000000000 */
[----:B------:R-:W-:Y:S02]  /*1720*/  WARPGROUP.DEPBAR.LE gsb0, 0x0 ;  /* 0x00008000000079c5 */ /* 0x000fe40000010000 */
[----:B------:R-:W-:-:S07]  /*1730*/  WARPGROUP.ARRIVE ;  /* 0x00000000000079c5 */ /* 0x000fce0000000000 */
[----:B------:R-:W-:Y:S03]  /*1740*/  HGMMA.64x128x16.F32 R24, gdesc[UR8], R24, gsb0 ;  /* 0x01e00000081879f0 */ /* 0x000fe60008000818 */
[----:B------:R-:W-:Y:S02]  /*1750*/  WARPGROUP.DEPBAR.LE gsb0, 0x0 ;  /* 0x00008000000079c5 */ /* 0x000fe40000010000 */
[----:B------:R-:W-:Y:S05]  /*1760*/  @!P1 BRA `(.L_x_22) ;  /* 0x0000000400149947 */ /* 0x000fea0003800000 */
[----:B------:R-:W-:Y:S02]  /*1770*/  UIADD3 UR6, UR39, 0x1, URZ ;  /* 0x0000000127067890 */ /* 0x000fe4000fffe03f */
[----:B------:R-:W-:Y:S02]  /*1780*/  IMAD.U32 R3, RZ, RZ, UR39 ;  /* 0x00000027ff037e24 */ /* 0x000fe4000f8e00ff */
[----:B------:R-:W-:-:S04]  /*1790*/  UISETP.NE.AND UP0, UPT, UR6, 0x3, UPT ;  /* 0x000000030600788c */ /* 0x000fc8000bf05270 */
[----:B------:R-:W-:Y:S02]  /*17a0*/  USEL UR7, URZ, 0x1, UP0 ;  /* 0x000000013f077887 */ /* 0x000fe40008000000 */
[----:B------:R-:W-:Y:S02]  /*17b0*/  USEL UR6, UR6, URZ, UP0 ;  /* 0x0000003f06067287 */ /* 0x000fe40008000000 */
[----:B------:R-:W-:-:S06]  /*17c0*/  ULOP3.LUT UR7, UR38, UR7, URZ, 0x3c, !UPT ;  /* 0x0000000726077292 */ /* 0x000fcc000f8e3c3f */
[----:B------:R-:W-:-:S07]  /*17d0*/  MOV R7, UR7 ;  /* 0x0000000700077c02 */ /* 0x000fce0008000f00 */
.L_x_29:
[----:B------:R-:W-:Y:S05]  /*17e0*/  @!P0 BRA `(.L_x_23) ;  /* 0x0000000000048947 */ /* 0x000fea0003800000 */
[----:B------:R-:W-:Y:S01]  /*17f0*/  BPT.TRAP 0x1 ;  /* 0x000000040000795c */ /* 0x000fe20000300000 */
.L_x_23:
[----:B------:R-:W3:Y:S01]  /*1800*/  S2UR UR8, SR_CgaCtaId ;  /* 0x00000000000879c3 */ /* 0x000ee20000008800 */
[----:B------:R-:W-:Y:S01]  /*1810*/  UMOV UR7, 0x400 ;  /* 0x0000040000077882 */ /* 0x000fe20000000000 */
[----:B01----:R-:W-:Y:S01]  /*1820*/  IMAD.U32 R5, RZ, RZ, UR6 ;  /* 0x00000006ff057e24 */ /* 0x003fe2000f8e00ff */
[----:B------:R-:W-:Y:S01]  /*1830*/  SHF.L.U32 R4, R7, 0x1f, RZ ;  /* 0x0000001f07047819 */ /* 0x000fe200000006ff */
[----:B---3--:R-:W-:-:S06]  /*1840*/  ULEA UR7, UR8, UR7, 0x18 ;  /* 0x0000000708077291 */ /* 0x008fcc000f8ec03f */
[----:B------:R-:W-:-:S04]  /*1850*/  IMAD.U32 R6, RZ, RZ, UR7 ;  /* 0x00000007ff067e24 */ /* 0x000fc8000f8e00ff */
[----:B------:R-:W-:-:S04]  /*1860*/  IMAD R5, R5, 0x8, R6 ;  /* 0x0000000805057824 */ /* 0x000fc800078e0206 */
[----:B------:R0:W1:Y:S01]  /*1870*/  SYNCS.PHASECHK.TRANS64.TRYWAIT P1, [R5+URZ], R4 ;  /* 0x00000004050075a7 */ /* 0x000062000802017f */
[----:B------:R-:W-:Y:S05]  /*1880*/  @!P0 BRA `(.L_x_24) ;  /* 0x0000000000048947 */ /* 0x000fea0003800000 */
[----:B------:R-:W-:Y:S01]  /*1890*/  BPT.TRAP 0x1 ;  /* 0x000000040000795c */ /* 0x000fe20000300000 */
.L_x_24:
[----:B-1----:R-:W-:Y:S05]  /*18a0*/  @P1 BRA `(.L_x_25) ;  /* 0x0000000000081947 */ /* 0x002fea0003800000 */
[----:B------:R-:W1:Y:S02]  /*18b0*/  SYNCS.PHASECHK.TRANS64.TRYWAIT P1, [R5+URZ], R4 ;  /* 0x00000004050075a7 */ /* 0x000e64000802017f */
[----:B-1----:R-:W-:Y:S05]  /*18c0*/  @!P1 BRA `(.L_x_26) ;  /* 0x000000a800349947 */ /* 0x002fea0003800000 */
.L_x_25:
[----:B------:R-:W-:Y:S01]  /*18d0*/  ULEA UR7, UR6, UR4, 0xa ;  /* 0x0000000406077291 */ /* 0x000fe2000f8e503f */
[----:B------:R-:W-:Y:S01]  /*18e0*/  WARPGROUP.ARRIVE ;  /* 0x00000000000079c5 */ /* 0x000fe20000000000 */
[----:B------:R-:W-:Y:S01]  /*18f0*/  ULEA UR12, UR6, UR5, 0x9 ;  /* 0x00000005060c7291 */ /* 0x000fe2000f8e483f */
[----:B------:R-:W-:Y:S01]  /*1900*/  UMOV UR9, 0x80000020 ;  /* 0x8000002000097882 */ /* 0x000fe20000000000 */
[----:B------:R-:W-:-:S03]  /*1910*/  UMOV UR11, 0x80000020 ;  /* 0x80000020000b7882 */ /* 0x000fc60000000000 */
[----:B------:R-:W-:Y:S02]  /*1920*/  UMOV UR8, UR7 ;  /* 0x0000000700087c82 */ /* 0x000fe40008000000 */
[----:B------:R-:W-:Y:S02]  /*1930*/  UMOV UR10, UR12 ;  /* 0x0000000c000a7c82 */ /* 0x000fe40008000000 */
[----:B------:R-:W-:Y:S01]  /*1940*/  HGMMA.64x128x16.F32 R88, gdesc[UR8], R88, gsb0 ;  /* 0x01e00000085879f0 */ /* 0x000fe20008000858 */
[----:B------:R-:W-:Y:S01]  /*1950*/  UIADD3 UR8, UR7, 0x200, URZ ;  /* 0x0000020007087890 */ /* 0x000fe2000fffe03f */
[----:B------:R-:W-:Y:S01]  /*1960*/  UMOV UR9, 0x80000020 ;  /* 0x8000002000097882 */ /* 0x000fe20000000000 */
[----:B------:R-:W-:Y:S02]  /*1970*/  WARPGROUP.DEPBAR.LE gsb0, 0x0 ;  /* 0x00008000000079c5 */ /* 0x000fe40000010000 */
[----:B------:R-:W-:-:S07]  /*1980*/  WARPGROUP.ARRIVE ;  /* 0x00000000000079c5 */ /* 0x000fce0000000000 */
[----:B------:R-:W-:Y:S01]  /*1990*/  HGMMA.64x128x16.F32 R24, gdesc[UR8], R24, gsb0 ;  /* 0x01e00000081879f0 */ /* 0x000fe20008000818 */
        /* <DEDUP_REMOVED lines=14> */
[----:B------:R-:W-:Y:S01]  /*1a80*/  BPT.TRAP 0x1 ;  /* 0x000000040000795c */ /* 0x000fe20000300000 */
.L_x_27:
[----:B------:R-:W-:-:S13]  /*1a90*/  ISETP.NE.AND P1, PT, R22, RZ, PT ;  /* 0x000000ff1600720c */ /* 0x000fda0003f25270 */
[----:B01----:R-:W-:-:S04]  /*1aa0*/  @P1 IMAD R4, R3, 0x8, R6 ;  /* 0x0000000803041824 */ /* 0x003fc800078e0206 */
[----:B------:R-:W-:-:S05]  /*1ab0*/  @P1 VIADD R5, R4, 0x18 ;  /* 0x0000001804051836 */ /* 0x000fca0000000000 */
[----:B------:R-:W-:-:S04]  /*1ac0*/  @P1 PRMT R5, R152, 0x654, R5 ;  /* 0x0000065498051816 */ /* 0x000fc80000000005 */
[----:B------:R0:W-:Y:S01]  /*1ad0*/  @P1 SYNCS.ARRIVE.TRANS64.RED.A1T0 RZ, [R5+URZ], RZ ;  /* 0x000000ff05ff19a7 */ /* 0x0001e2000810043f */
[----:B------:R-:W-:-:S13]  /*1ae0*/  ISETP.GT.U32.AND P1, PT, R19, 0x1, PT ;  /* 0x000000011300780c */ /* 0x000fda0003f24070 */
[----:B0-----:R-:W-:Y:S05]  /*1af0*/  @P1 BRA `(.L_x_28) ;  /* 0x0000000000041947 */ /* 0x001fea0003800000 */
[----:B------:R-:W-:Y:S01]  /*1b00*/  BPT.TRAP 0x1 ;  /* 0x000000040000795c */ /* 0x000fe20000300000 */
.L_x_28:
[----:B------:R-:W-:Y:S01]  /*1b10*/  UIADD3 UR6, UR6, 0x1, URZ ;  /* 0x0000000106067890 */ /* 0x000fe2000fffe03f */
[C---:B------:R-:W-:Y:S01]  /*1b20*/  ISETP.GT.AND P2, PT, R0.reuse, 0x1, PT ;  /* 0x000000010000780c */ /* 0x040fe20003f44270 */
[----:B------:R-:W-:Y:S02]  /*1b30*/  VIADD R3, R3, 0x1 ;  /* 0x0000000103037836 */ /* 0x000fe40000000000 */
[----:B------:R-:W-:Y:S01]  /*1b40*/  UISETP.NE.AND UP0, UPT, UR6, 0x3, UPT ;  /* 0x000000030600788c */ /* 0x000fe2000bf05270 */
[----:B------:R-:W-:Y:S02]  /*1b50*/  VIADD R0, R0, 0xffffffff ;  /* 0xffffffff00007836 */ /* 0x000fe40000000000 */
[C---:B------:R-:W-:Y:S01]  /*1b60*/  ISETP.NE.AND P1, PT, R3.reuse, 0x3, PT ;  /* 0x000000030300780c */ /* 0x040fe20003f25270 */
[----:B------:R-:W-:Y:S02]  /*1b70*/  USEL UR7, URZ, 0x1, UP0 ;  /* 0x000000013f077887 */ /* 0x000fe40008000000 */
[----:B------:R-:W-:Y:S01]  /*1b80*/  USEL UR6, UR6, URZ, UP0 ;  /* 0x0000003f06067287 */ /* 0x000fe20008000000 */
[----:B------:R-:W-:-:S03]  /*1b90*/  SEL R3, R3, RZ, P1 ;  /* 0x000000ff03037207 */ /* 0x000fc60000800000 */
[----:B------:R-:W-:Y:S01]  /*1ba0*/  LOP3.LUT R7, R7, UR7, RZ, 0x3c, !PT ;  /* 0x0000000707077c12 */ /* 0x000fe2000f8e3cff */
[----:B------:R-:W-:Y:S07]  /*1bb0*/  @P2 BRA `(.L_x_29) ;  /* 0xfffffffc00082947 */ /* 0x000fee000383ffff */
.L_x_22:
[----:B------:R-:W3:Y:S02]  /*1bc0*/  LDC R0, c[0x0][0x28c] ;  /* 0x0000a300ff007b82 */ /* 0x000ee40000000800 */
[----:B---3--:R-:W-:-:S13]  /*1bd0*/  ISETP.GE.AND P1, PT, R0, 0x1, PT ;  /* 0x000000010000780c */ /* 0x008fda0003f26270 */
[----:B------:R-:W-:Y:S05]  /*1be0*/  @!P1 BRA `(.L_x_30) ;  /* 0x0000000000509947 */ /* 0x000fea0003800000 */
[----:B------:R-:W-:Y:S05]  /*1bf0*/  @!P0 BRA `(.L_x_31) ;  /* 0x0000000000048947 */ /* 0x000fea0003800000 */
[----:B------:R-:W-:Y:S01]  /*1c00*/  BPT.TRAP 0x1 ;  /* 0x000000040000795c */ /* 0x000fe20000300000 */
.L_x_31:
[----:B------:R-:W-:Y:S01]  /*1c10*/  ISETP.NE.AND P0, PT, R22, RZ, PT ;  /* 0x000000ff1600720c */ /* 0x000fe20003f05270 */
[----:B------:R-:W-:Y:S01]  /*1c20*/  BSSY B0, `(.L_x_32) ;  /* 0x000000e000007945 */ /* 0x000fe20003800000 */
[----:B------:R-:W-:-:S11]  /*1c30*/  ISETP.GT.U32.AND P1, PT, R19, 0x1, PT ;  /* 0x000000011300780c */ /* 0x000fd60003f24070 */
[----:B------:R-:W-:Y:S05]  /*1c40*/  @!P0 BRA `(.L_x_33) ;  /* 0x00000000002c8947 */ /* 0x000fea0003800000 */
[----:B------:R-:W-:-:S04]  /*1c50*/  UISETP.LT.AND UP0, UPT, UR40, 0x1, UPT ;  /* 0x000000012800788c */ /* 0x000fc8000bf01270 */
[----:B------:R-:W-:-:S04]  /*1c60*/  USEL UR6, UR40, 0x1, UP0 ;  /* 0x0000000128067887 */ /* 0x000fc80008000000 */
[----:B------:R-:W-:-:S04]  /*1c70*/  UIADD3 UR6, UR39, UR40, -UR6 ;  /* 0x0000002827067290 */ /* 0x000fc8000fffe806 */
[----:B------:R-:W-:-:S04]  /*1c80*/  UIMAD.WIDE.U32 UR4, UR6, -0x55555555, URZ ;  /* 0xaaaaaaab060478a5 */ /* 0x000fc8000f8e003f */
[----:B------:R-:W-:-:S04]  /*1c90*/  USHF.R.U32.HI UR4, URZ, 0x1, UR5 ;  /* 0x000000013f047899 */ /* 0x000fc80008011605 */
[----:B------:R-:W-:-:S06]  /*1ca0*/  UIMAD UR6, UR4, -0x3, UR6 ;  /* 0xfffffffd040678a4 */ /* 0x000fcc000f8e0206 */
[----:B------:R-:W-:-:S05]  /*1cb0*/  MOV R3, UR6 ;  /* 0x0000000600037c02 */ /* 0x000fca0008000f00 */
[----:B------:R-:W-:-:S04]  /*1cc0*/  IMAD R0, R3, 0x8, R6 ;  /* 0x0000000803007824 */ /* 0x000fc800078e0206 */
[----:B------:R-:W-:-:S05]  /*1cd0*/  VIADD R3, R0, 0x18 ;  /* 0x0000001800037836 */ /* 0x000fca0000000000 */
[----:B------:R-:W-:-:S04]  /*1ce0*/  PRMT R3, R152, 0x654, R3 ;  /* 0x0000065498037816 */ /* 0x000fc80000000003 */
[----:B------:R3:W-:Y:S03]  /*1cf0*/  SYNCS.ARRIVE.TRANS64.RED.A1T0 RZ, [R3+URZ], RZ ;  /* 0x000000ff03ff79a7 */ /* 0x0007e6000810043f */
.L_x_33:
[----:B------:R-:W-:Y:S05]  /*1d00*/  BSYNC B0 ;  /* 0x0000000000007941 */ /* 0x000fea0003800000 */
.L_x_32:
[----:B------:R-:W-:Y:S05]  /*1d10*/  @P1 BRA `(.L_x_30) ;  /* 0x0000000000041947 */ /* 0x000fea0003800000 */
[----:B------:R-:W-:Y:S01]  /*1d20*/  BPT.TRAP 0x1 ;  /* 0x000000040000795c */ /* 0x000fe20000300000 */
.L_x_30:
[----:B------:R-:W4:Y:S01]  /*1d30*/  LDC R6, c[0x0][0x288] ;  /* 0x0000a200ff067b82 */ /* 0x000f220000000800 */
[--C-:B------:R-:W-:Y:S01]  /*1d40*/  SHF.R.U32.HI R0, RZ, 0x2, R18.reuse ;  /* 0x00000002ff007819 */ /* 0x100fe20000011612 */
[----:B------:R-:W-:Y:S01]  /*1d50*/  IMAD.SHL.U32 R13, R154, 0x80, RZ ;  /* 0x000000809a0d7824 */ /* 0x000fe200078e00ff */
[----:B01----:R-:W-:Y:S01]  /*1d60*/  SHF.R.U32.HI R5, RZ, 0x7, R18 ;  /* 0x00000007ff057819 */ /* 0x003fe20000011612 */
[----:B------:R-:W-:Y:S01]  /*1d70*/  UIADD3 UR39, UR40, UR39, URZ ;  /* 0x0000002728277290 */ /* 0x000fe2000fffe03f */
[----:B------:R-:W-:Y:S01]  /*1d80*/  LOP3.LUT R4, R18, 0x60, RZ, 0xc0, !PT ;  /* 0x0000006012047812 */ /* 0x000fe200078ec0ff */
[----:B------:R-:W-:Y:S01]  /*1d90*/  ULDC UR7, c[0x0][0x284] ;  /* 0x0000a10000077ab9 */ /* 0x000fe20000000800 */
[----:B---3--:R-:W-:Y:S01]  /*1da0*/  LOP3.LUT R3, R0, 0x7, RZ, 0xc0, !PT ;  /* 0x0000000700037812 */ /* 0x008fe200078ec0ff */
[----:B------:R-:W-:Y:S01]  /*1db0*/  UISETP.GT.U32.AND UP0, UPT, UR39, 0x2, UPT ;  /* 0x000000022700788c */ /* 0x000fe2000bf04070 */
[----:B------:R-:W-:Y:S01]  /*1dc0*/  LOP3.LUT R0, R5, 0x1, RZ, 0xc0, !PT ;  /* 0x0000000105007812 */ /* 0x000fe200078ec0ff */
[----:B------:R-:W-:Y:S01]  /*1dd0*/  UISETP.GE.U32.AND UP1, UPT, UR40, 0x3, UPT ;  /* 0x000000032800788c */ /* 0x000fe2000bf26070 */
[----:B------:R-:W-:Y:S01]  /*1de0*/  SHF.R.U32.HI R10, RZ, 0x1, R4 ;  /* 0x00000001ff0a7819 */ /* 0x000fe20000011604 */
[----:B------:R-:W-:Y:S01]  /*1df0*/  UISETP.LT.U32.AND UP0, UPT, UR40, 0x3, UP0 ;  /* 0x000000032800788c */ /* 0x000fe20008701070 */
[----:B------:R-:W-:Y:S01]  /*1e00*/  LOP3.LUT R4, R18, 0x3, RZ, 0xc0, !PT ;  /* 0x0000000312047812 */ /* 0x000fe200078ec0ff */
[----:B------:R-:W-:Y:S01]  /*1e10*/  IMAD.SHL.U32 R8, R0, 0x40, RZ ;  /* 0x0000004000087824 */ /* 0x000fe200078e00ff */
[----:B------:R-:W-:Y:S01]  /*1e20*/  IADD3 R5, RZ, -R10, -R3 ;  /* 0x8000000aff057210 */ /* 0x000fe20007ffe803 */
[----:B------:R-:W-:Y:S01]  /*1e30*/  ULDC.64 UR8, c[0x0][0x5d0] ;  /* 0x0001740000087ab9 */ /* 0x000fe20000000a00 */
[----:B------:R-:W-:Y:S01]  /*1e40*/  SHF.R.S32.HI R21, RZ, 0x1f, R23 ;  /* 0x0000001fff157819 */ /* 0x000fe20000011417 */
[----:B------:R-:W-:Y:S01]  /*1e50*/  UIMAD.WIDE.U32 UR4, UR39, -0x55555555, URZ ;  /* 0xaaaaaaab270478a5 */ /* 0x000fe2000f8e003f */
[----:B--2---:R-:W-:Y:S01]  /*1e60*/  LOP3.LUT R157, R8, 0x40, R3, 0xe2, !PT ;  /* 0x00000040089d7812 */ /* 0x004fe200078ee203 */
[----:B------:R-:W-:Y:S01]  /*1e70*/  IMAD R3, R0, -0x40, R5 ;  /* 0xffffffc000037824 */ /* 0x000fe200078e0205 */
[----:B------:R-:W-:Y:S01]  /*1e80*/  USEL UR6, URZ, 0x1, !UP0 ;  /* 0x000000013f067887 */ /* 0x000fe2000c000000 */
[----:B------:R-:W-:Y:S01]  /*1e90*/  IMAD.SHL.U32 R0, R153, 0x100, RZ ;  /* 0x0000010099007824 */ /* 0x000fe200078e00ff */
[----:B------:R-:W-:Y:S01]  /*1ea0*/  USHF.R.U32.HI UR4, URZ, 0x1, UR5 ;  /* 0x000000013f047899 */ /* 0x000fe20008011605 */
[----:B----4-:R-:W-:Y:S01]  /*1eb0*/  IMAD R12, R4, -0x2, R6 ;  /* 0xfffffffe040c7824 */ /* 0x010fe200078e0206 */
[----:B------:R-:W-:Y:S01]  /*1ec0*/  ISETP.GE.AND P0, PT, R13, R6, PT ;  /* 0x000000060d00720c */ /* 0x000fe20003f06270 */
[----:B------:R-:W-:Y:S01]  /*1ed0*/  IMAD.SHL.U32 R6, R18, 0x2, RZ ;  /* 0x0000000212067824 */ /* 0x000fe200078e00ff */
[----:B------:R-:W-:Y:S01]  /*1ee0*/  ULOP3.LUT UR38, UR38, UR6, URZ, 0x3c, !UPT ;  /* 0x0000000626267292 */ /* 0x000fe2000f8e3c3f */
[----:B------:R-:W-:Y:S01]  /*1ef0*/  IMAD R4, R21, UR8, RZ ;  /* 0x0000000815047c24 */ /* 0x000fe2000f8e02ff */
[C---:B------:R-:W-:Y:S01]  /*1f00*/  ISETP.GE.OR P0, PT, R0.reuse, UR7, P0 ;  /* 0x0000000700007c0c */ /* 0x040fe20008706670 */
[----:B------:R-:W-:Y:S01]  /*1f10*/  IMAD.WIDE R8, R153, 0x100, RZ ;  /* 0x0000010099087825 */ /* 0x000fe200078e02ff */
[----:B------:R-:W-:Y:S01]  /*1f20*/  LOP3.LUT R6, R13, 0x6, R6, 0xf8, !PT ;  /* 0x000000060d067812 */ /* 0x000fe200078ef806 */
[----:B------:R-:W-:Y:S01]  /*1f30*/  UIMAD UR39, UR4, -0x3, UR39 ;  /* 0xfffffffd042778a4 */ /* 0x000fe2000f8e0227 */
[----:B------:R-:W-:Y:S01]  /*1f40*/  IADD3 R3, -R0, UR7, R3 ;  /* 0x0000000700037c10 */ /* 0x000fe2000fffe103 */
[----:B------:R-:W-:Y:S01]  /*1f50*/  IMAD R11, R23, UR9, R4 ;  /* 0x00000009170b7c24 */ /* 0x000fe2000f8e0204 */
[----:B------:R-:W-:Y:S01]  /*1f60*/  SHF.R.S32.HI R7, RZ, 0x1f, R6 ;  /* 0x0000001fff077819 */ /* 0x000fe20000011406 */
[----:B------:R-:W-:Y:S01]  /*1f70*/  @UP1 ULOP3.LUT UR38, UR38, 0x1, UR4, 0x78, !UPT ;  /* 0x0000000126261892 */ /* 0x000fe2000f8e7804 */
[----:B------:R-:W-:Y:S01]  /*1f80*/  LOP3.LUT R157, R8, R157, R10, 0xfe, !PT ;  /* 0x0000009d089d7212 */ /* 0x000fe200078efe0a */
[----:B------:R-:W-:Y:S01]  /*1f90*/  IMAD.MOV.U32 R153, RZ, RZ, -0x1 ;  /* 0xffffffffff997424 */ /* 0x000fe200078e00ff */
[----:B------:R-:W-:Y:S01]  /*1fa0*/  IADD3 R0, -R13, R12, RZ ;  /* 0x0000000c0d007210 */ /* 0x000fe20007ffe1ff */
[----:B------:R-:W-:-:S04]  /*1fb0*/  IMAD.WIDE.U32 R4, R23, UR8, R6 ;  /* 0x0000000817047c25 */ /* 0x000fc8000f8e0006 */
[----:B------:R-:W-:Y:S02]  /*1fc0*/  IMAD.IADD R11, R5, 0x1, R11 ;  /* 0x00000001050b7824 */ /* 0x000fe400078e020b */
[----:B------:R-:W-:Y:S01]  /*1fd0*/  IMAD.MOV.U32 R10, RZ, RZ, R4 ;  /* 0x000000ffff0a7224 */ /* 0x000fe200078e0004 */
[----:B------:R-:W-:Y:S06]  /*1fe0*/  @P0 BRA `(.L_x_34) ;  /* 0x0000008400680947 */ /* 0x000fec0003800000 */
[----:B------:R-:W0:Y:S01]  /*1ff0*/  LDC.64 R4, c[0x0][0x5c8] ;  /* 0x00017200ff047b82 */ /* 0x000e220000000a00 */
[----:B-----5:R-:W-:Y:S01]  /*2000*/  FSETP.NEU.AND P0, PT, R156, RZ, PT ;  /* 0x000000ff9c00720b */ /* 0x020fe20003f0d000 */
[----:B------:R-:W-:Y:S01]  /*2010*/  BSSY B0, `(.L_x_34) ;  /* 0x0000857000007945 */ /* 0x000fe20003800000 */
[----:B------:R-:W-:-:S04]  /*2020*/  ISETP.GT.AND P3, PT, R3, RZ, PT ;  /* 0x000000ff0300720c */ /* 0x000fc80003f64270 */
[----:B------:R-:W-:Y:S01]  /*2030*/  ISETP.GT.AND P1, PT, R0, RZ, P3 ;  /* 0x000000ff0000720c */ /* 0x000fe20001f24270 */
[-C--:B0-----:R-:W-:Y:S02]  /*2040*/  IMAD R12, R9, R4.reuse, RZ ;  /* 0x00000004090c7224 */ /* 0x081fe400078e02ff */
[----:B------:R-:W-:-:S04]  /*2050*/  IMAD.WIDE.U32 R168, R157, R4, R10 ;  /* 0x000000049da87225 */ /* 0x000fc800078e000a */
[----:B------:R-:W-:-:S04]  /*2060*/  IMAD R11, R157, R5, R12 ;  /* 0x000000059d0b7224 */ /* 0x000fc800078e020c */
[----:B------:R-:W-:Y:S01]  /*2070*/  IMAD.IADD R167, R169, 0x1, R11 ;  /* 0x00000001a9a77824 */ /* 0x000fe200078e020b */
[----:B------:R-:W-:Y:S06]  /*2080*/  @!P0 BRA `(.L_x_35) ;  /* 0x0000006000088947 */ /* 0x000fec0003800000 */
[----:B------:R-:W0:Y:S01]  /*2090*/  LDC.64 R12, c[0x0][0x5b8] ;  /* 0x00016e00ff0c7b82 */ /* 0x000e220000000a00 */
[----:B------:R-:W-:-:S07]  /*20a0*/  ULDC.64 UR4, c[0x0][0x5c0] ;  /* 0x0001700000047ab9 */ /* 0x000fce0000000a00 */
[----:B------:R-:W1:Y:S08]  /*20b0*/  LDC.64 R14, c[0x0][0x5b0] ;  /* 0x00016c00ff0e7b82 */ /* 0x000e700000000a00 */
[----:B------:R-:W2:Y:S01]  /*20c0*/  LDC.64 R10, c[0x0][0x5a8] ;  /* 0x00016a00ff0a7b82 */ /* 0x000ea20000000a00 */
[----:B0-----:R-:W-:-:S04]  /*20d0*/  IMAD R20, R21, R12, RZ ;  /* 0x0000000c15147224 */ /* 0x001fc800078e02ff */
[C---:B------:R-:W-:Y:S02]  /*20e0*/  IMAD R13, R23.reuse, R13, R20 ;  /* 0x0000000d170d7224 */ /* 0x040fe400078e0214 */
[----:B------:R-:W-:-:S04]  /*20f0*/  IMAD.WIDE.U32 R20, R23, R12, R6 ;  /* 0x0000000c17147225 */ /* 0x000fc800078e0006 */
[-C--:B-1----:R-:W-:Y:S02]  /*2100*/  IMAD R154, R9, R14.reuse, RZ ;  /* 0x0000000e099a7224 */ /* 0x082fe400078e02ff */
[----:B------:R-:W-:Y:S02]  /*2110*/  IMAD.IADD R159, R21, 0x1, R13 ;  /* 0x00000001159f7824 */ /* 0x000fe400078e020d */
[----:B------:R-:W-:Y:S02]  /*2120*/  IMAD.MOV.U32 R158, RZ, RZ, R20 ;  /* 0x000000ffff9e7224 */ /* 0x000fe400078e0014 */
[C---:B------:R-:W-:Y:S02]  /*2130*/  IMAD R169, R157.reuse, R15, R154 ;  /* 0x0000000f9da97224 */ /* 0x040fe400078e029a */
[----:B------:R-:W-:-:S04]  /*2140*/  IMAD.WIDE.U32 R160, R157, R14, R158 ;  /* 0x0000000e9da07225 */ /* 0x000fc800078e009e */
[----:B------:R-:W-:Y:S01]  /*2150*/  IMAD.IADD R154, R161, 0x1, R169 ;  /* 0x00000001a19a7824 */ /* 0x000fe200078e02a9 */
[----:B--2---:R-:W-:-:S04]  /*2160*/  LEA R162, P0, R160, R10, 0x1 ;  /* 0x0000000aa0a27211 */ /* 0x004fc800078008ff */
[----:B------:R-:W-:-:S05]  /*2170*/  LEA.HI.X R163, R160, R11, R154, 0x1, P0 ;  /* 0x0000000ba0a37211 */ /* 0x000fca00000f0c9a */
[----:B------:R-:W2:Y:S01]  /*2180*/  @P1 LDG.E.LTC128B.U16 R154, desc[UR36][R162.64] ;  /* 0x00000024a29a1981 */ /* 0x000ea2000c1e1520 */
[----:B------:R-:W-:Y:S01]  /*2190*/  IMAD.WIDE.U32 R164, R157, R14, R6 ;  /* 0x0000000e9da47225 */ /* 0x000fe200078e0006 */
[----:B------:R-:W-:Y:S01]  /*21a0*/  ISETP.GT.AND P2, PT, R0, 0x1, P3 ;  /* 0x000000010000780c */ /* 0x000fe20001f44270 */
[----:B------:R-:W-:Y:S01]  /*21b0*/  BSSY B1, `(.L_x_36) ;  /* 0x0000012000017945 */ /* 0x000fe20003800000 */
[----:B------:R-:W-:Y:S01]  /*21c0*/  LEA R160, P0, R168, UR4, 0x1 ;  /* 0x00000004a8a07c11 */ /* 0x000fe2000f8008ff */
[----:B------:R-:W-:Y:S02]  /*21d0*/  IMAD.IADD R165, R169, 0x1, R165 ;  /* 0x00000001a9a57824 */ /* 0x000fe400078e02a5 */
[----:B------:R-:W-:-:S04]  /*21e0*/  IMAD.WIDE.U32 R164, R23, R12, R164 ;  /* 0x0000000c17a47225 */ /* 0x000fc800078e00a4 */
[----:B--2---:R-:W-:-:S05]  /*21f0*/  HADD2.F32 R161, -RZ, R154.H0_H0 ;  /* 0x2000009affa17230 */ /* 0x004fca0000004100 */
[----:B------:R-:W-:-:S04]  /*2200*/  FMUL R161, R161, R156 ;  /* 0x0000009ca1a17220 */ /* 0x000fc80000400000 */
[----:B------:R-:W-:Y:S01]  /*2210*/  FFMA R161, R88, R155, R161 ;  /* 0x0000009b58a17223 */ /* 0x000fe200000000a1 */
[----:B------:R-:W-:-:S04]  /*2220*/  IADD3 R88, R13, R165, RZ ;  /* 0x000000a50d587210 */ /* 0x000fc80007ffe0ff */
[----:B------:R-:W-:Y:S02]  /*2230*/  F2FP.F16.F32.PACK_AB R163, RZ, R161 ;  /* 0x000000a1ffa3723e */ /* 0x000fe400000000ff */
[----:B------:R-:W-:Y:S02]  /*2240*/  LEA.HI.X R161, R168, UR5, R167, 0x1, P0 ;  /* 0x00000005a8a17c11 */ /* 0x000fe400080f0ca7 */
[----:B------:R-:W-:Y:S02]  /*2250*/  PRMT R165, R163, 0x7610, R165 ;  /* 0x00007610a3a57816 */ /* 0x000fe400000000a5 */
[----:B------:R-:W-:-:S03]  /*2260*/  LEA R162, P0, R164, R10, 0x1 ;  /* 0x0000000aa4a27211 */ /* 0x000fc600078008ff */
[----:B------:R0:W-:Y:S01]  /*2270*/  @P1 STG.E.U16 desc[UR36][R160.64], R165 ;  /* 0x000000a5a0001986 */ /* 0x0001e2000c101524 */
[----:B------:R-:W-:Y:S01]  /*2280*/  LEA.HI.X R163, R164, R11, R88, 0x1, P0 ;  /* 0x0000000ba4a37211 */ /* 0x000fe200000f0c58 */
[C---:B------:R-:W-:Y:S01]  /*2290*/  IMAD.SHL.U32 R164, R14.reuse, 0x8, RZ ;  /* 0x000000080ea47824 */ /* 0x040fe200078e00ff */
[----:B0-----:R-:W-:Y:S01]  /*22a0*/  SHF.L.U64.HI R165, R14, 0x3, R15 ;  /* 0x000000030ea57819 */ /* 0x001fe2000001020f */
[----:B------:R-:W-:Y:S06]  /*22b0*/  @!P2 BRA `(.L_x_37) ;  /* 0x000000000004a947 */ /* 0x000fec0003800000 */
[----:B------:R0:W5:Y:S02]  /*22c0*/  LDG.E.LTC128B.U16 R154, desc[UR36][R162.64+0x2] ;  /* 0x00000224a29a7981 */ /* 0x000164000c1e1520 */
.L_x_37:
[----:B------:R-:W-:Y:S05]  /*22d0*/  BSYNC B1 ;  /* 0x0000000000017941 */ /* 0x000fea0003800000 */
.L_x_36:
[----:B-----5:R-:W-:Y:S01]  /*22e0*/  HADD2.F32 R167, -RZ, R154.H0_H0 ;  /* 0x2000009affa77230 */ /* 0x020fe20000004100 */
[----:B------:R-:W-:Y:S01]  /*22f0*/  ISETP.GT.AND P0, PT, R3, 0x8, PT ;  /* 0x000000080300780c */ /* 0x000fe20003f04270 */
[----:B------:R-:W-:-:S04]  /*2300*/  IMAD.WIDE.U32 R172, R157, R14, R164 ;  /* 0x0000000e9dac7225 */ /* 0x000fc800078e00a4 */
[----:B------:R-:W-:Y:S01]  /*2310*/  FMUL R88, R167, R156 ;  /* 0x0000009ca7587220 */ /* 0x000fe20000400000 */
[----:B------:R-:W-:Y:S01]  /*2320*/  IMAD.IADD R171, R169, 0x1, R173 ;  /* 0x00000001a9ab7824 */ /* 0x000fe200078e02ad */
[----:B------:R-:W-:Y:S02]  /*2330*/  IADD3 R167, P4, R20, R172, RZ ;  /* 0x000000ac14a77210 */ /* 0x000fe40007f9e0ff */
[----:B------:R-:W-:Y:S01]  /*2340*/  FFMA R89, R89, R155, R88 ;  /* 0x0000009b59597223 */ /* 0x000fe20000000058 */
[----:B------:R-:W-:Y:S02]  /*2350*/  ISETP.GT.AND P1, PT, R0, RZ, P0 ;  /* 0x000000ff0000720c */ /* 0x000fe40000724270 */
[----:B------:R-:W-:Y:S01]  /*2360*/  IMAD.X R168, R171, 0x1, R159, P4 ;  /* 0x00000001aba87824 */ /* 0x000fe200020e069f */
[----:B------:R-:W-:Y:S02]  /*2370*/  LEA R88, P4, R167, R10, 0x1 ;  /* 0x0000000aa7587211 */ /* 0x000fe400078808ff */
[----:B------:R-:W-:-:S02]  /*2380*/  F2FP.F16.F32.PACK_AB R169, RZ, R89 ;  /* 0x00000059ffa9723e */ /* 0x000fc400000000ff */
[--C-:B------:R-:W-:Y:S02]  /*2390*/  LEA.HI.X R89, R167, R11, R168.reuse, 0x1, P4 ;  /* 0x0000000ba7597211 */ /* 0x100fe400020f0ca8 */
[----:B------:R-:W-:-:S05]  /*23a0*/  PRMT R168, R169, 0x7610, R168 ;  /* 0x00007610a9a87816 */ /* 0x000fca00000000a8 */
[----:B------:R1:W-:Y:S04]  /*23b0*/  @P2 STG.E.U16 desc[UR36][R160.64+0x2], R168 ;  /* 0x000002a8a0002986 */ /* 0x0003e8000c101524 */
[----:B------:R2:W3:Y:S01]  /*23c0*/  @P1 LDG.E.LTC128B.U16 R154, desc[UR36][R88.64] ;  /* 0x00000024589a1981 */ /* 0x0004e2000c1e1520 */
[----:B------:R-:W-:Y:S01]  /*23d0*/  IMAD.SHL.U32 R167, R4, 0x10, RZ ;  /* 0x0000001004a77824 */ /* 0x000fe200078e00ff */
[----:B------:R-:W-:Y:S01]  /*23e0*/  IADD3 R172, P2, R6, R172, RZ ;  /* 0x000000ac06ac7210 */ /* 0x000fe20007f5e0ff */
[----:B------:R-:W-:Y:S03]  /*23f0*/  BSSY B1, `(.L_x_38) ;  /* 0x0000011000017945 */ /* 0x000fe60003800000 */
[----:B------:R-:W-:Y:S01]  /*2400*/  IADD3 R170, P4, R167, R160, RZ ;  /* 0x000000a0a7aa7210 */ /* 0x000fe20007f9e0ff */
[----:B------:R-:W-:Y:S01]  /*2410*/  IMAD.X R173, R7, 0x1, R171, P2 ;  /* 0x0000000107ad7824 */ /* 0x000fe200010e06ab */
[----:B------:R-:W-:Y:S01]  /*2420*/  ISETP.GT.AND P2, PT, R0, 0x1, P0 ;  /* 0x000000010000780c */ /* 0x000fe20000744270 */
[----:B------:R-:W-:-:S04]  /*2430*/  IMAD.WIDE.U32 R172, R23, R12, R172 ;  /* 0x0000000c17ac7225 */ /* 0x000fc800078e00ac */
[----:B-1----:R-:W-:Y:S01]  /*2440*/  IMAD.IADD R168, R13, 0x1, R173 ;  /* 0x000000010da87824 */ /* 0x002fe200078e02ad */
[----:B--2---:R-:W-:-:S04]  /*2450*/  LEA R88, P5, R172, R10, 0x1 ;  /* 0x0000000aac587211 */ /* 0x004fc800078a08ff */
[----:B------:R-:W-:Y:S01]  /*2460*/  LEA.HI.X R89, R172, R11, R168, 0x1, P5 ;  /* 0x0000000bac597211 */ /* 0x000fe200028f0ca8 */
[----:B---3--:R-:W-:-:S05]  /*2470*/  HADD2.F32 R169, -RZ, R154.H0_H0 ;  /* 0x2000009affa97230 */ /* 0x008fca0000004100 */
[----:B------:R-:W-:-:S04]  /*2480*/  FMUL R169, R169, R156 ;  /* 0x0000009ca9a97220 */ /* 0x000fc80000400000 */
[----:B------:R-:W-:Y:S01]  /*2490*/  FFMA R90, R90, R155, R169 ;  /* 0x0000009b5a5a7223 */ /* 0x000fe200000000a9 */
[----:B------:R-:W-:-:S04]  /*24a0*/  SHF.L.U64.HI R169, R4, 0x4, R5 ;  /* 0x0000000404a97819 */ /* 0x000fc80000010205 */
[----:B------:R-:W-:Y:S01]  /*24b0*/  F2FP.F16.F32.PACK_AB R90, RZ, R90 ;  /* 0x0000005aff5a723e */ /* 0x000fe200000000ff */
[----:B------:R-:W-:-:S05]  /*24c0*/  IMAD.X R171, R169, 0x1, R161, P4 ;  /* 0x00000001a9ab7824 */ /* 0x000fca00020e06a1 */
[----:B------:R1:W-:Y:S01]  /*24d0*/  @P1 STG.E.U16 desc[UR36][R170.64], R90 ;  /* 0x0000005aaa001986 */ /* 0x0003e2000c101524 */
[----:B------:R-:W-:Y:S05]  /*24e0*/  @!P2 BRA `(.L_x_39) ;  /* 0x000000000004a947 */ /* 0x000fea0003800000 */
[----:B------:R2:W5:Y:S02]  /*24f0*/  LDG.E.LTC128B.U16 R154, desc[UR36][R88.64+0x2] ;  /* 0x00000224589a7981 */ /* 0x000564000c1e1520 */
.L_x_39:
[----:B------:R-:W-:Y:S05]  /*2500*/  BSYNC B1 ;  /* 0x0000000000017941 */ /* 0x000fea0003800000 */
.L_x_38:
[----:B-----5:R-:W-:Y:S01]  /*2510*/  HADD2.F32 R173, -RZ, R154.H0_H0 ;  /* 0x2000009affad7230 */ /* 0x020fe20000004100 */
[----:B------:R-:W-:Y:S01]  /*2520*/  ISETP.GT.AND P1, PT, R0, 0x8, P3 ;  /* 0x000000080000780c */ /* 0x000fe20001f24270 */
[----:B------:R-:W-:Y:S03]  /*2530*/  BSSY B1, `(.L_x_40) ;  /* 0x000000a000017945 */ /* 0x000fe60003800000 */
[----:B-1----:R-:W-:-:S04]  /*2540*/  FMUL R90, R173, R156 ;  /* 0x0000009cad5a7220 */ /* 0x002fc80000400000 */
[----:B------:R-:W-:Y:S01]  /*2550*/  FFMA R90, R91, R155, R90 ;  /* 0x0000009b5b5a7223 */ /* 0x000fe2000000005a */
[----:B------:R-:W-:-:S04]  /*2560*/  @P2 IMAD.MOV.U32 R91, RZ, RZ, R171 ;  /* 0x000000ffff5b2224 */ /* 0x000fc800078e00ab */
[----:B------:R-:W-:-:S04]  /*2570*/  F2FP.F16.F32.PACK_AB R90, RZ, R90 ;  /* 0x0000005aff5a723e */ /* 0x000fc800000000ff */
[----:B------:R-:W-:Y:S02]  /*2580*/  PRMT R168, R90, 0x7610, R168 ;  /* 0x000076105aa87816 */ /* 0x000fe400000000a8 */
[----:B------:R-:W-:-:S05]  /*2590*/  @P2 MOV R90, R170 ;  /* 0x000000aa005a2202 */ /* 0x000fca0000000f00 */
[----:B------:R1:W-:Y:S01]  /*25a0*/  @P2 STG.E.U16 desc[UR36][R90.64+0x2], R168 ;  /* 0x000002a85a002986 */ /* 0x0003e2000c101524 */
[----:B------:R-:W-:Y:S05]  /*25b0*/  @!P1 BRA `(.L_x_41) ;  /* 0x0000000000049947 */ /* 0x000fea0003800000 */
[----:B------:R3:W5:Y:S02]  /*25c0*/  LDG.E.LTC128B.U16 R154, desc[UR36][R162.64+0x10] ;  /* 0x00001024a29a7981 */ /* 0x000764000c1e1520 */
.L_x_41:
[----:B------:R-:W-:Y:S05]  /*25d0*/  BSYNC B1 ;  /* 0x0000000000017941 */ /* 0x000fea0003800000 */
.L_x_40:
[----:B-1---5:R-:W-:Y:S01]  /*25e0*/  HADD2.F32 R91, -RZ, R154.H0_H0 ;  /* 0x2000009aff5b7230 */ /* 0x022fe20000004100 */
[----:B------:R-:W-:Y:S01]  /*25f0*/  ISETP.GT.AND P2, PT, R0, 0x9, P3 ;  /* 0x000000090000780c */ /* 0x000fe20001f44270 */
[----:B------:R-:W-:Y:S01]  /*2600*/  @P1 IMAD.MOV.U32 R90, RZ, RZ, R160 ;  /* 0x000000ffff5a1224 */ /* 0x000fe200078e00a0 */
[----:B------:R-:W-:Y:S02]  /*2610*/  BSSY B1, `(.L_x_42) ;  /* 0x0000009000017945 */ /* 0x000fe40003800000 */
[----:B------:R-:W-:-:S04]  /*2620*/  FMUL R91, R91, R156 ;  /* 0x0000009c5b5b7220 */ /* 0x000fc80000400000 */
[----:B------:R-:W-:-:S05]  /*2630*/  FFMA R91, R92, R155, R91 ;  /* 0x0000009b5c5b7223 */ /* 0x000fca000000005b */
[----:B------:R-:W-:-:S04]  /*2640*/  F2FP.F16.F32.PACK_AB R91, RZ, R91 ;  /* 0x0000005bff5b723e */ /* 0x000fc800000000ff */
[----:B------:R-:W-:Y:S01]  /*2650*/  PRMT R92, R91, 0x7610, R92 ;  /* 0x000076105b5c7816 */ /* 0x000fe2000000005c */
[----:B------:R-:W-:-:S05]  /*2660*/  @P1 IMAD.MOV.U32 R91, RZ, RZ, R161 ;  /* 0x000000ffff5b1224 */ /* 0x000fca00078e00a1 */
[----:B------:R1:W-:Y:S01]  /*2670*/  @P1 STG.E.U16 desc[UR36][R90.64+0x10], R92 ;  /* 0x0000105c5a001986 */ /* 0x0003e2000c101524 */
[----:B------:R-:W-:Y:S05]  /*2680*/  @!P2 BRA `(.L_x_43) ;  /* 0x000000000004a947 */ /* 0x000fea0003800000 */
[----:B------:R4:W5:Y:S02]  /*2690*/  LDG.E.LTC128B.U16 R154, desc[UR36][R162.64+0x12] ;  /* 0x00001224a29a7981 */ /* 0x000964000c1e1520 */
.L_x_43:
[----:B------:R-:W-:Y:S05]  /*26a0*/  BSYNC B1 ;  /* 0x0000000000017941 */ /* 0x000fea0003800000 */
.L_x_42:
[----:B-1---5:R-:W-:Y:S01]  /*26b0*/  HADD2.F32 R91, -RZ, R154.H0_H0 ;  /* 0x2000009aff5b7230 */ /* 0x022fe20000004100 */
[----:B------:R-:W-:Y:S01]  /*26c0*/  ISETP.GT.AND P1, PT, R0, 0x8, P0 ;  /* 0x000000080000780c */ /* 0x000fe20000724270 */
[----:B------:R-:W-:Y:S03]  /*26d0*/  BSSY B1, `(.L_x_44) ;  /* 0x000000a000017945 */ /* 0x000fe60003800000 */
[----:B------:R-:W-:Y:S01]  /*26e0*/  FMUL R90, R91, R156 ;  /* 0x0000009c5b5a7220 */ /* 0x000fe20000400000 */
[----:B------:R-:W-:-:S03]  /*26f0*/  @P2 IMAD.MOV.U32 R91, RZ, RZ, R161 ;  /* 0x000000ffff5b2224 */ /* 0x000fc600078e00a1 */
[----:B------:R-:W-:-:S05]  /*2700*/  FFMA R90, R93, R155, R90 ;  /* 0x0000009b5d5a7223 */ /* 0x000fca000000005a */
[----:B------:R-:W-:-:S04]  /*2710*/  F2FP.F16.F32.PACK_AB R90, RZ, R90 ;  /* 0x0000005aff5a723e */ /* 0x000fc800000000ff */
[----:B------:R-:W-:Y:S01]  /*2720*/  PRMT R92, R90, 0x7610, R92 ;  /* 0x000076105a5c7816 */ /* 0x000fe2000000005c */
[----:B------:R-:W-:-:S05]  /*2730*/  @P2 IMAD.MOV.U32 R90, RZ, RZ, R160 ;  /* 0x000000ffff5a2224 */ /* 0x000fca00078e00a0 */
[----:B------:R1:W-:Y:S01]  /*2740*/  @P2 STG.E.U16 desc[UR36][R90.64+0x12], R92 ;  /* 0x0000125c5a002986 */ /* 0x0003e2000c101524 */
[----:B------:R-:W-:Y:S05]  /*2750*/  @!P1 BRA `(.L_x_45) ;  /* 0x0000000000049947 */ /* 0x000fea0003800000 */
[----:B------:R0:W5:Y:S02]  /*2760*/  LDG.E.LTC128B.U16 R154, desc[UR36][R88.64+0x10] ;  /* 0x00001024589a7981 */ /* 0x000164000c1e1520 */
.L_x_45:
[----:B------:R-:W-:Y:S05]  /*2770*/  BSYNC B1 ;  /* 0x0000000000017941 */ /* 0x000fea0003800000 */
.L_x_44:
        /* <DEDUP_REMOVED lines=12> */
.L_x_47:
[----:B------:R-:W-:Y:S05]  /*2840*/  BSYNC B1 ;  /* 0x0000000000017941 */ /* 0x000fea0003800000 */
.L_x_46:
[----:B-1---5:R-:W-:Y:S01]  /*2850*/  HADD2.F32 R91, -RZ, R154.H0_H0 ;  /* 0x2000009aff5b7230 */ /* 0x022fe20000004100 */
[----:B------:R-:W-:Y:S01]  /*2860*/  ISETP.GT.AND P1, PT, R0, 0x10, P3 ;  /* 0x000000100000780c */ /* 0x000fe20001f24270 */
[----:B------:R-:W-:Y:S03]  /*2870*/  BSSY B1, `(.L_x_48) ;  /* 0x000000a000017945 */ /* 0x000fe60003800000 */
[----:B------:R-:W-:Y:S01]  /*2880*/  FMUL R90, R91, R156 ;  /* 0x0000009c5b5a7220 */ /* 0x000fe20000400000 */
[----:B------:R-:W-:-:S03]  /*2890*/  @P2 IMAD.MOV.U32 R91, RZ, RZ, R171 ;  /* 0x000000ffff5b2224 */ /* 0x000fc600078e00ab */
[----:B------:R-:W-:-:S05]  /*28a0*/  FFMA R90, R95, R155, R90 ;  /* 0x0000009b5f5a7223 */ /* 0x000fca000000005a */
[----:B------:R-:W-:-:S04]  /*28b0*/  F2FP.F16.F32.PACK_AB R90, RZ, R90 ;  /* 0x0000005aff5a723e */ /* 0x000fc800000000ff */
[----:B------:R-:W-:Y:S02]  /*28c0*/  PRMT R92, R90, 0x7610, R92 ;  /* 0x000076105a5c7816 */ /* 0x000fe4000000005c */
[----:B------:R-:W-:-:S05]  /*28d0*/  @P2 MOV R90, R170 ;  /* 0x000000aa005a2202 */ /* 0x000fca0000000f00 */
[----:B------:R1:W-:Y:S01]  /*28e0*/  @P2 STG.E.U16 desc[UR36][R90.64+0x12], R92 ;  /* 0x0000125c5a002986 */ /* 0x0003e2000c101524 */
[----:B------:R-:W-:Y:S05]  /*28f0*/  @!P1 BRA `(.L_x_49) ;  /* 0x0000000000049947 */ /* 0x000fea0003800000 */
[----:B------:R0:W5:Y:S02]  /*2900*/  LDG.E.LTC128B.U16 R154, desc[UR36][R162.64+0x20] ;  /* 0x00002024a29a7981 */ /* 0x000164000c1e1520 */
.L_x_49:
[----:B------:R-:W-:Y:S05]  /*2910*/  BSYNC B1 ;  /* 0x0000000000017941 */ /* 0x000fea0003800000 */
.L_x_48:
        /* <DEDUP_REMOVED lines=12> */
.L_x_51:
[----:B------:R-:W-:Y:S05]  /*29e0*/  BSYNC B1 ;  /* 0x0000000000017941 */ /* 0x000fea0003800000 */
.L_x_50:
        /* <DEDUP_REMOVED lines=12> */
.L_x_53:
[----:B------:R-:W-:Y:S05]  /*2ab0*/  BSYNC B1 ;  /* 0x0000000000017941 */ /* 0x000fea0003800000 */
.L_x_52:
        /* <DEDUP_REMOVED lines=12> */
.L_x_55:
[----:B------:R-:W-:Y:S05]  /*2b80*/  BSYNC B1 ;  /* 0x0000000000017941 */ /* 0x000fea0003800000 */
.L_x_54:
        /* <DEDUP_REMOVED lines=12> */
.L_x_57:
[----:B------:R-:W-:Y:S05]  /*2c50*/  BSYNC B1 ;  /* 0x0000000000017941 */ /* 0x000fea0003800000 */
.L_x_56:
        /* <DEDUP_REMOVED lines=12> */
.L_x_59:
[----:B------:R-:W-:Y:S05]  /*2d20*/  BSYNC B1 ;  /* 0x0000000000017941 */ /* 0x000fea0003800000 */
.L_x_58:
        /* <DEDUP_REMOVED lines=12> */
.L_x_61:
[----:B------:R-:W-:Y:S05]  /*2df0*/  BSYNC B1 ;  /* 0x0000000000017941 */ /* 0x000fea0003800000 */
.L_x_60:
        /* <DEDUP_REMOVED lines=12> */
.L_x_63:
[----:B------:R-:W-:Y:S05]  /*2ec0*/  BSYNC B1 ;  /* 0x0000000000017941 */ /* 0x000fea0003800000 */
.L_x_62:
        /* <DEDUP_REMOVED lines=12> */
.L_x_65:
[----:B------:R-:W-:Y:S05]  /*2f90*/  BSYNC B1 ;  /* 0x0000000000017941 */ /* 0x000fea0003800000 */
.L_x_64:
        /* <DEDUP_REMOVED lines=12> */
.L_x_67:
[----:B------:R-:W-:Y:S05]  /*3060*/  BSYNC B1 ;  /* 0x0000000000017941 */ /* 0x000fea0003800000 */
.L_x_66:
        /* <DEDUP_REMOVED lines=12> */
.L_x_69:
[----:B------:R-:W-:Y:S05]  /*3130*/  BSYNC B1 ;  /* 0x0000000000017941 */ /* 0x000fea0003800000 */
.L_x_68:
        /* <DEDUP_REMOVED lines=12> */
.L_x_71:
[----:B------:R-:W-:Y:S05]  /*3200*/  BSYNC B1 ;  /* 0x0000000000017941 */ /* 0x000fea0003800000 */
.L_x_70:
        /* <DEDUP_REMOVED lines=12> */
.L_x_73:
[----:B------:R-:W-:Y:S05]  /*32d0*/  BSYNC B1 ;  /* 0x0000000000017941 */ /* 0x000fea0003800000 */
.L_x_72:
        /* <DEDUP_REMOVED lines=12> */
.L_x_75:
[----:B------:R-:W-:Y:S05]  /*33a0*/  BSYNC B1 ;  /* 0x0000000000017941 */ /* 0x000fea0003800000 */
.L_x_74:
        /* <DEDUP_REMOVED lines=12> */
.L_x_77:
[----:B------:R-:W-:Y:S05]  /*3470*/  BSYNC B1 ;  /* 0x0000000000017941 */ /* 0x000fea0003800000 */
.L_x_76:
        /* <DEDUP_REMOVED lines=12> */
.L_x_79:
[----:B------:R-:W-:Y:S05]  /*3540*/  BSYNC B1 ;  /* 0x0000000000017941 */ /* 0x000fea0003800000 */
.L_x_78:
        /* <DEDUP_REMOVED lines=12> */
.L_x_81:
[----:B------:R-:W-:Y:S05]  /*3610*/  BSYNC B1 ;  /* 0x0000000000017941 */ /* 0x000fea0003800000 */
.L_x_80:
        /* <DEDUP_REMOVED lines=12> */
.L_x_83:
[----:B------:R-:W-:Y:S05]  /*36e0*/  BSYNC B1 ;  /* 0x0000000000017941 */ /* 0x000fea0003800000 */
.L_x_82:
        /* <DEDUP_REMOVED lines=12> */
.L_x_85:
[----:B------:R-:W-:Y:S05]  /*37b0*/  BSYNC B1 ;  /* 0x0000000000017941 */ /* 0x000fea0003800000 */
.L_x_84:
        /* <DEDUP_REMOVED lines=12> */
.L_x_87:
[----:B------:R-:W-:Y:S05]  /*3880*/  BSYNC B1 ;  /* 0x0000000000017941 */ /* 0x000fea0003800000 */
.L_x_86:
        /* <DEDUP_REMOVED lines=12> */
.L_x_89:
[----:B------:R-:W-:Y:S05]  /*3950*/  BSYNC B1 ;  /* 0x0000000000017941 */ /* 0x000fea0003800000 */
.L_x_88:
        /* <DEDUP_REMOVED lines=12> */
.L_x_91:
[----:B------:R-:W-:Y:S05]  /*3a20*/  BSYNC B1 ;  /* 0x0000000000017941 */ /* 0x000fea0003800000 */
.L_x_90:
        /* <DEDUP_REMOVED lines=12> */
.L_x_93:
[----:B------:R-:W-:Y:S05]  /*3af0*/  BSYNC B1 ;  /* 0x0000000000017941 */ /* 0x000fea0003800000 */
.L_x_92:
        /* <DEDUP_REMOVED lines=12> */
.L_x_95:
[----:B------:R-:W-:Y:S05]  /*3bc0*/  BSYNC B1 ;  /* 0x0000000000017941 */ /* 0x000fea0003800000 */
.L_x_94:
        /* <DEDUP_REMOVED lines=12> */
.L_x_97:
[----:B------:R-:W-:Y:S05]  /*3c90*/  BSYNC B1 ;  /* 0x0000000000017941 */ /* 0x000fea0003800000 */
.L_x_96:
        /* <DEDUP_REMOVED lines=12> */
.L_x_99:
[----:B------:R-:W-:Y:S05]  /*3d60*/  BSYNC B1 ;  /* 0x0000000000017941 */ /* 0x000fea0003800000 */
.L_x_98:
        /* <DEDUP_REMOVED lines=12> */
.L_x_101:
[----:B------:R-:W-:Y:S05]  /*3e30*/  BSYNC B1 ;  /* 0x0000000000017941 */ /* 0x000fea0003800000 */
.L_x_100:
        /* <DEDUP_REMOVED lines=12> */
.L_x_103:
[----:B------:R-:W-:Y:S05]  /*3f00*/  BSYNC B1 ;  /* 0x0000000000017941 */ /* 0x000fea0003800000 */
.L_x_102:
        /* <DEDUP_REMOVED lines=12> */
.L_x_105:
[----:B------:R-:W-:Y:S05]  /*3fd0*/  BSYNC B1 ;  /* 0x0000000000017941 */ /* 0x000fea0003800000 */
.L_x_104:
        /* <DEDUP_REMOVED lines=12> */
.L_x_107:
[----:B------:R-:W-:Y:S05]  /*40a0*/  BSYNC B1 ;  /* 0x0000000000017941 */ /* 0x000fea0003800000 */
.L_x_106:
        /* <DEDUP_REMOVED lines=12> */
.L_x_109:
[----:B------:R-:W-:Y:S05]  /*4170*/  BSYNC B1 ;  /* 0x0000000000017941 */ /* 0x000fea0003800000 */
.L_x_108:
        /* <DEDUP_REMOVED lines=12> */
.L_x_111:
[----:B------:R-:W-:Y:S05]  /*4240*/  BSYNC B1 ;  /* 0x0000000000017941 */ /* 0x000fea0003800000 */
.L_x_110:
        /* <DEDUP_REMOVED lines=12> */
.L_x_113:
[----:B------:R-:W-:Y:S05]  /*4310*/  BSYNC B1 ;  /* 0x0000000000017941 */ /* 0x000fea0003800000 */
.L_x_112:
        /* <DEDUP_REMOVED lines=12> */
.L_x_115:
[----:B------:R-:W-:Y:S05]  /*43e0*/  BSYNC B1 ;  /* 0x0000000000017941 */ /* 0x000fea0003800000 */
.L_x_114:
        /* <DEDUP_REMOVED lines=12> */
.L_x_117:
[----:B------:R-:W-:Y:S05]  /*44b0*/  BSYNC B1 ;  /* 0x0000000000017941 */ /* 0x000fea0003800000 */
.L_x_116:
        /* <DEDUP_REMOVED lines=12> */
.L_x_119:
[----:B------:R-:W-:Y:S05]  /*4580*/  BSYNC B1 ;  /* 0x0000000000017941 */ /* 0x000fea0003800000 */
.L_x_118:
        /* <DEDUP_REMOVED lines=12> */
.L_x_121:
[----:B------:R-:W-:Y:S05]  /*4650*/  BSYNC B1 ;  /* 0x0000000000017941 */ /* 0x000fea0003800000 */
.L_x_120:
        /* <DEDUP_REMOVED lines=12> */
.L_x_123:
[----:B------:R-:W-:Y:S05]  /*4720*/  BSYNC B1 ;  /* 0x0000000000017941 */ /* 0x000fea0003800000 */
.L_x_122:
        /* <DEDUP_REMOVED lines=12> */
.L_x_125:
[----:B------:R-:W-:Y:S05]  /*47f0*/  BSYNC B1 ;  /* 0x0000000000017941 */ /* 0x000fea0003800000 */
.L_x_124:
        /* <DEDUP_REMOVED lines=12> */
.L_x_127:
[----:B------:R-:W-:Y:S05]  /*48c0*/  BSYNC B1 ;  /* 0x0000000000017941 */ /* 0x000fea0003800000 */
.L_x_126:
        /* <DEDUP_REMOVED lines=12> */
.L_x_129:
[----:B------:R-:W-:Y:S05]  /*4990*/  BSYNC B1 ;  /* 0x0000000000017941 */ /* 0x000fea0003800000 */
.L_x_128:
        /* <DEDUP_REMOVED lines=12> */
.L_x_131:
[----:B------:R-:W-:Y:S05]  /*4a60*/  BSYNC B1 ;  /* 0x0000000000017941 */ /* 0x000fea0003800000 */
.L_x_130:
        /* <DEDUP_REMOVED lines=12> */
.L_x_133:
[----:B------:R-:W-:Y:S05]  /*4b30*/  BSYNC B1 ;  /* 0x0000000000017941 */ /* 0x000fea0003800000 */
.L_x_132:
        /* <DEDUP_REMOVED lines=12> */
.L_x_135:
[----:B------:R-:W-:Y:S05]  /*4c00*/  BSYNC B1 ;  /* 0x0000000000017941 */ /* 0x000fea0003800000 */
.L_x_134:
        /* <DEDUP_REMOVED lines=12> */
.L_x_137:
[----:B------:R-:W-:Y:S05]  /*4cd0*/  BSYNC B1 ;  /* 0x0000000000017941 */ /* 0x000fea0003800000 */
.L_x_136:
        /* <DEDUP_REMOVED lines=12> */
.L_x_139:
[----:B------:R-:W-:Y:S05]  /*4da0*/  BSYNC B1 ;  /* 0x0000000000017941 */ /* 0x000fea0003800000 */
.L_x_138:
        /* <DEDUP_REMOVED lines=12> */
.L_x_141:
[----:B------:R-:W-:Y:S05]  /*4e70*/  BSYNC B1 ;  /* 0x0000000000017941 */ /* 0x000fea0003800000 */
.L_x_140:
        /* <DEDUP_REMOVED lines=12> */
.L_x_143:
[----:B------:R-:W-:Y:S05]  /*4f40*/  BSYNC B1 ;  /* 0x0000000000017941 */ /* 0x000fea0003800000 */
.L_x_142:
        /* <DEDUP_REMOVED lines=12> */
.L_x_145:
[----:B------:R-:W-:Y:S05]  /*5010*/  BSYNC B1 ;  /* 0x0000000000017941 */ /* 0x000fea0003800000 */
.L_x_144:
        /* <DEDUP_REMOVED lines=12> */
.L_x_147:
[----:B------:R-:W-:Y:S05]  /*50e0*/  BSYNC B1 ;  /* 0x0000000000017941 */ /* 0x000fea0003800000 */
.L_x_146:
        /* <DEDUP_REMOVED lines=12> */
.L_x_149:
[----:B------:R-:W-:Y:S05]  /*51b0*/  BSYNC B1 ;  /* 0x0000000000017941 */ /* 0x000fea0003800000 */
.L_x_148:
        /* <DEDUP_REMOVED lines=12> */
.L_x_151:
[----:B------:R-:W-:Y:S05]  /*5280*/  BSYNC B1 ;  /* 0x0000000000017941 */ /* 0x000fea0003800000 */
.L_x_150:
        /* <DEDUP_REMOVED lines=12> */
.L_x_153:
[----:B------:R-:W-:Y:S05]  /*5350*/  BSYNC B1 ;  /* 0x0000000000017941 */ /* 0x000fea0003800000 */
.L_x_152:
        /* <DEDUP_REMOVED lines=12> */
.L_x_155:
[----:B------:R-:W-:Y:S05]  /*5420*/  BSYNC B1 ;  /* 0x0000000000017941 */ /* 0x000fea0003800000 */
.L_x_154:
        /* <DEDUP_REMOVED lines=12> */
.L_x_157:
[----:B------:R-:W-:Y:S05]  /*54f0*/  BSYNC B1 ;  /* 0x0000000000017941 */ /* 0x000fea0003800000 */
.L_x_156:
[----:B-1---5:R-:W-:Y:S01]  /*5500*/  HADD2.F32 R91, -RZ, R154.H0_H0 ;  /* 0x2000009aff5b7230 */ /* 0x022fe20000004100 */
[----:B------:R-:W-:Y:S01]  /*5510*/  ISETP.GT.AND P1, PT, R0, 0x79, P0 ;  /* 0x000000790000780c */ /* 0x000fe20000724270 */
[----:B------:R-:W-:Y:S01]  /*5520*/  @P2 IMAD.MOV.U32 R8, RZ, RZ, R170 ;  /* 0x000000ffff082224 */ /* 0x000fe200078e00aa */
[----:B------:R-:W-:Y:S01]  /*5530*/  IADD3 R157, P0, R157, 0x80, RZ ;  /* 0x000000809d9d7810 */ /* 0x000fe20007f1e0ff */
[----:B------:R-:W-:Y:S01]  /*5540*/  BSSY B1, `(.L_x_158) ;  /* 0x000000a000017945 */ /* 0x000fe20003800000 */
[----:B------:R-:W-:-:S04]  /*5550*/  FMUL R91, R91, R156 ;  /* 0x0000009c5b5b7220 */ /* 0x000fc80000400000 */
[----:B------:R-:W-:-:S05]  /*5560*/  FFMA R91, R150, R155, R91 ;  /* 0x0000009b965b7223 */ /* 0x000fca000000005b */
[----:B------:R-:W-:-:S04]  /*5570*/  F2FP.F16.F32.PACK_AB R91, RZ, R91 ;  /* 0x0000005bff5b723e */ /* 0x000fc800000000ff */
[----:B------:R-:W-:Y:S01]  /*5580*/  PRMT R90, R91, 0x7610, R90 ;  /* 0x000076105b5a7816 */ /* 0x000fe2000000005a */
[----:B------:R-:W-:Y:S01]  /*5590*/  IMAD.X R91, RZ, RZ, R9, P0 ;  /* 0x000000ffff5b7224 */ /* 0x000fe200000e0609 */
[----:B------:R-:W-:-:S05]  /*55a0*/  @P2 MOV R9, R171 ;  /* 0x000000ab00092202 */ /* 0x000fca0000000f00 */
[----:B------:R1:W-:Y:S01]  /*55b0*/  @P2 STG.E.U16 desc[UR36][R8.64+0xf0], R90 ;  /* 0x0000f05a08002986 */ /* 0x0003e2000c101524 */
[----:B------:R-:W-:Y:S05]  /*55c0*/  @!P1 BRA `(.L_x_159) ;  /* 0x0000000000049947 */ /* 0x000fea0003800000 */
[----:B------:R0:W5:Y:S02]  /*55d0*/  LDG.E.LTC128B.U16 R154, desc[UR36][R88.64+0xf2] ;  /* 0x0000f224589a7981 */ /* 0x000164000c1e1520 */
.L_x_159:
[----:B------:R-:W-:Y:S05]  /*55e0*/  BSYNC B1 ;  /* 0x0000000000017941 */ /* 0x000fea0003800000 */
.L_x_158:
[----:B-1---5:R-:W-:Y:S01]  /*55f0*/  HADD2.F32 R9, -RZ, R154.H0_H0 ;  /* 0x2000009aff097230 */ /* 0x022fe20000004100 */
[----:B------:R-:W-:Y:S01]  /*5600*/  ISETP.GT.AND P0, PT, R3, 0x80, PT ;  /* 0x000000800300780c */ /* 0x000fe20003f04270 */
[----:B------:R-:W-:-:S03]  /*5610*/  IMAD R8, R91, R14, RZ ;  /* 0x0000000e5b087224 */ /* 0x000fc600078e02ff */
[----:B0-2---:R-:W-:Y:S01]  /*5620*/  FMUL R88, R9, R156 ;  /* 0x0000009c09587220 */ /* 0x005fe20000400000 */
[C---:B------:R-:W-:Y:S01]  /*5630*/  IMAD R97, R157.reuse, R15, R8 ;  /* 0x0000000f9d617224 */ /* 0x040fe200078e0208 */
[----:B------:R-:W-:Y:S01]  /*5640*/  ISETP.GT.AND P3, PT, R0, RZ, P0 ;  /* 0x000000ff0000720c */ /* 0x000fe20000764270 */
[----:B------:R-:W-:-:S04]  /*5650*/  IMAD.WIDE.U32 R8, R157, R14, R158 ;  /* 0x0000000e9d087225 */ /* 0x000fc800078e009e */
[----:B------:R-:W-:Y:S01]  /*5660*/  FFMA R151, R151, R155, R88 ;  /* 0x0000009b97977223 */ /* 0x000fe20000000058 */
[----:B------:R-:W-:Y:S01]  /*5670*/  IMAD.IADD R9, R9, 0x1, R97 ;  /* 0x0000000109097824 */ /* 0x000fe200078e0261 */
[----:B------:R-:W-:-:S03]  /*5680*/  LEA R88, P2, R8, R10, 0x1 ;  /* 0x0000000a08587211 */ /* 0x000fc600078408ff */
[----:B------:R-:W-:Y:S02]  /*5690*/  F2FP.F16.F32.PACK_AB R151, RZ, R151 ;  /* 0x00000097ff97723e */ /* 0x000fe400000000ff */
[----:B------:R-:W-:-:S03]  /*56a0*/  LEA.HI.X R89, R8, R11, R9, 0x1, P2 ;  /* 0x0000000b08597211 */ /* 0x000fc600010f0c09 */
[----:B------:R0:W-:Y:S04]  /*56b0*/  @P1 STG.E.U16 desc[UR36][R170.64+0xf2], R151 ;  /* 0x0000f297aa001986 */ /* 0x0001e8000c101524 */
[----:B------:R-:W2:Y:S01]  /*56c0*/  @P3 LDG.E.LTC128B.U16 R154, desc[UR36][R88.64] ;  /* 0x00000024589a3981 */ /* 0x000ea2000c1e1520 */
[----:B------:R-:W-:Y:S01]  /*56d0*/  IMAD.WIDE.U32 R8, R157, R14, R6 ;  /* 0x0000000e9d087225 */ /* 0x000fe200078e0006 */
[----:B------:R-:W-:Y:S01]  /*56e0*/  SHF.L.U64.HI R95, R4, 0x8, R5 ;  /* 0x00000008045f7819 */ /* 0x000fe20000010205 */
[----:B------:R-:W-:Y:S01]  /*56f0*/  BSSY B1, `(.L_x_160) ;  /* 0x0000011000017945 */ /* 0x000fe20003800000 */
[----:B------:R-:W-:Y:S01]  /*5700*/  ISETP.GT.AND P2, PT, R0, 0x1, P0 ;  /* 0x000000010000780c */ /* 0x000fe20000744270 */
[----:B------:R-:W-:Y:S02]  /*5710*/  IMAD.IADD R9, R97, 0x1, R9 ;  /* 0x0000000161097824 */ /* 0x000fe400078e0209 */
[----:B------:R-:W-:-:S02]  /*5720*/  IMAD.SHL.U32 R93, R4, 0x100, RZ ;  /* 0x00000100045d7824 */ /* 0x000fc400078e00ff */
[----:B------:R-:W-:-:S03]  /*5730*/  IMAD.WIDE.U32 R90, R23, R12, R8 ;  /* 0x0000000c175a7225 */ /* 0x000fc600078e0008 */
[----:B------:R-:W-:Y:S01]  /*5740*/  IADD3 R8, P1, R93, R160, RZ ;  /* 0x000000a05d087210 */ /* 0x000fe20007f3e0ff */
[----:B------:R-:W-:Y:S01]  /*5750*/  IMAD.IADD R5, R13, 0x1, R91 ;  /* 0x000000010d057824 */ /* 0x000fe200078e025b */
[----:B------:R-:W-:-:S03]  /*5760*/  LEA R4, P4, R90, R10, 0x1 ;  /* 0x0000000a5a047211 */ /* 0x000fc600078808ff */
[----:B------:R-:W-:Y:S01]  /*5770*/  IMAD.X R9, R95, 0x1, R161, P1 ;  /* 0x000000015f097824 */ /* 0x000fe200008e06a1 */
[----:B------:R-:W-:Y:S01]  /*5780*/  LEA.HI.X R5, R90, R11, R5, 0x1, P4 ;  /* 0x0000000b5a057211 */ /* 0x000fe200020f0c05 */
[----:B--2---:R-:W-:-:S05]  /*5790*/  HADD2.F32 R15, -RZ, R154.H0_H0 ;  /* 0x2000009aff0f7230 */ /* 0x004fca0000004100 */
[----:B------:R-:W-:-:S04]  /*57a0*/  FMUL R15, R15, R156 ;  /* 0x0000009c0f0f7220 */ /* 0x000fc80000400000 */
[----:B------:R-:W-:-:S05]  /*57b0*/  FFMA R15, R24, R155, R15 ;  /* 0x0000009b180f7223 */ /* 0x000fca000000000f */
[----:B------:R-:W-:-:S05]  /*57c0*/  F2FP.F16.F32.PACK_AB R15, RZ, R15 ;  /* 0x0000000fff0f723e */ /* 0x000fca00000000ff */
[----:B------:R0:W-:Y:S01]  /*57d0*/  @P3 STG.E.U16 desc[UR36][R8.64], R15 ;  /* 0x0000000f08003986 */ /* 0x0001e2000c101524 */
[----:B------:R-:W-:Y:S05]  /*57e0*/  @!P2 BRA `(.L_x_161) ;  /* 0x000000000004a947 */ /* 0x000fea0003800000 */
[----:B------:R1:W5:Y:S02]  /*57f0*/  LDG.E.LTC128B.U16 R154, desc[UR36][R4.64+0x2] ;  /* 0x00000224049a7981 */ /* 0x000364000c1e1520 */
.L_x_161:
[----:B------:R-:W-:Y:S05]  /*5800*/  BSYNC B1 ;  /* 0x0000000000017941 */ /* 0x000fea0003800000 */
.L_x_160:
[----:B0----5:R-:W-:Y:S01]  /*5810*/  HADD2.F32 R15, -RZ, R154.H0_H0 ;  /* 0x2000009aff0f7230 */ /* 0x021fe20000004100 */
[----:B------:R-:W-:Y:S01]  /*5820*/  ISETP.GT.AND P1, PT, R3, 0x88, PT ;  /* 0x000000880300780c */ /* 0x000fe20003f24270 */
[----:B------:R-:W-:Y:S03]  /*5830*/  BSSY B1, `(.L_x_162) ;  /* 0x000000f000017945 */ /* 0x000fe60003800000 */
[----:B------:R-:W-:Y:S01]  /*5840*/  FMUL R24, R15, R156 ;  /* 0x0000009c0f187220 */ /* 0x000fe20000400000 */
[----:B------:R-:W-:Y:S01]  /*5850*/  IMAD.WIDE.U32 R14, R157, R14, R164 ;  /* 0x0000000e9d0e7225 */ /* 0x000fe200078e00a4 */
[----:B------:R-:W-:-:S03]  /*5860*/  ISETP.GT.AND P3, PT, R0, RZ, P1 ;  /* 0x000000ff0000720c */ /* 0x000fc60000f64270 */
[----:B------:R-:W-:Y:S01]  /*5870*/  FFMA R24, R25, R155, R24 ;  /* 0x0000009b19187223 */ /* 0x000fe20000000018 */
[----:B------:R-:W-:Y:S01]  /*5880*/  IMAD.IADD R97, R97, 0x1, R15 ;  /* 0x0000000161617824 */ /* 0x000fe200078e020f */
[-C--:B------:R-:W-:Y:S02]  /*5890*/  IADD3 R21, P5, R20, R14.reuse, RZ ;  /* 0x0000000e14157210 */ /* 0x080fe40007fbe0ff */
[----:B------:R-:W-:Y:S02]  /*58a0*/  IADD3 R20, P4, R6, R14, RZ ;  /* 0x0000000e06147210 */ /* 0x000fe40007f9e0ff */
[----:B------:R-:W-:Y:S01]  /*58b0*/  F2FP.F16.F32.PACK_AB R24, RZ, R24 ;  /* 0x00000018ff18723e */ /* 0x000fe200000000ff */
[----:B------:R-:W-:Y:S01]  /*58c0*/  IMAD.X R158, R97, 0x1, R159, P5 ;  /* 0x00000001619e7824 */ /* 0x000fe200028e069f */
[----:B------:R-:W-:-:S03]  /*58d0*/  LEA R14, P5, R21, R10, 0x1 ;  /* 0x0000000a150e7211 */ /* 0x000fc600078a08ff */
[----:B------:R0:W-:Y:S01]  /*58e0*/  @P2 STG.E.U16 desc[UR36][R8.64+0x2], R24 ;  /* 0x0000021808002986 */ /* 0x0001e2000c101524 */
[----:B------:R-:W-:Y:S01]  /*58f0*/  LEA.HI.X R15, R21, R11, R158, 0x1, P5 ;  /* 0x0000000b150f7211 */ /* 0x000fe200028f0c9e */
[----:B------:R-:W-:Y:S08]  /*5900*/  @!P3 BRA `(.L_x_163) ;  /* 0x000000000004b947 */ /* 0x000ff00003800000 */
[----:B------:R2:W5:Y:S02]  /*5910*/  LDG.E.LTC128B.U16 R154, desc[UR36][R14.64] ;  /* 0x000000240e9a7981 */ /* 0x000564000c1e1520 */
.L_x_163:
[----:B------:R-:W-:Y:S05]  /*5920*/  BSYNC B1 ;  /* 0x0000000000017941 */ /* 0x000fea0003800000 */
.L_x_162:
[----:B-----5:R-:W-:Y:S01]  /*5930*/  HADD2.F32 R3, -RZ, R154.H0_H0 ;  /* 0x2000009aff037230 */ /* 0x020fe20000004100 */
[----:B------:R-:W-:Y:S01]  /*5940*/  IADD3.X R21, R7, R97, RZ, P4, !PT ;  /* 0x0000006107157210 */ /* 0x000fe200027fe4ff */
[----:B------:R-:W-:Y:S01]  /*5950*/  BSSY B1, `(.L_x_164) ;  /* 0x000000e000017945 */ /* 0x000fe20003800000 */
[----:B------:R-:W-:Y:S02]  /*5960*/  IADD3 R6, P4, R8, R167, RZ ;  /* 0x000000a708067210 */ /* 0x000fe40007f9e0ff */
[----:B------:R-:W-:Y:S01]  /*5970*/  FMUL R3, R3, R156 ;  /* 0x0000009c03037220 */ /* 0x000fe20000400000 */
[----:B------:R-:W-:Y:S01]  /*5980*/  ISETP.GT.AND P2, PT, R0, 0x1, P1 ;  /* 0x000000010000780c */ /* 0x000fe20000f44270 */
[----:B--2---:R-:W-:-:S04]  /*5990*/  IMAD.WIDE.U32 R14, R23, R12, R20 ;  /* 0x0000000c170e7225 */ /* 0x004fc800078e0014 */
[----:B------:R-:W-:Y:S01]  /*59a0*/  FFMA R3, R26, R155, R3 ;  /* 0x0000009b1a037223 */ /* 0x000fe20000000003 */
[----:B------:R-:W-:Y:S01]  /*59b0*/  IMAD.X R7, R9, 0x1, R169, P4 ;  /* 0x0000000109077824 */ /* 0x000fe200020e06a9 */
[----:B------:R-:W-:Y:S01]  /*59c0*/  LEA R10, P5, R14, R10, 0x1 ;  /* 0x0000000a0e0a7211 */ /* 0x000fe200078a08ff */
[----:B------:R-:W-:Y:S02]  /*59d0*/  IMAD.IADD R13, R13, 0x1, R15 ;  /* 0x000000010d0d7824 */ /* 0x000fe400078e020f */
[----:B------:R-:W-:-:S03]  /*59e0*/  F2FP.F16.F32.PACK_AB R3, RZ, R3 ;  /* 0x00000003ff03723e */ /* 0x000fc600000000ff */
[----:B------:R-:W-:Y:S02]  /*59f0*/  LEA.HI.X R11, R14, R11, R13, 0x1, P5 ;  /* 0x0000000b0e0b7211 */ /* 0x000fe400028f0c0d */
[----:B------:R2:W-:Y:S01]  /*5a00*/  @P3 STG.E.U16 desc[UR36][R6.64], R3 ;  /* 0x0000000306003986 */ /* 0x0005e2000c101524 */
[----:B------:R-:W-:Y:S05]  /*5a10*/  @!P2 BRA `(.L_x_165) ;  /* 0x000000000004a947 */ /* 0x000fea0003800000 */
[----:B------:R0:W5:Y:S02]  /*5a20*/  LDG.E.LTC128B.U16 R154, desc[UR36][R10.64+0x2] ;  /* 0x000002240a9a7981 */ /* 0x000164000c1e1520 */
.L_x_165:
[----:B------:R-:W-:Y:S05]  /*5a30*/  BSYNC B1 ;  /* 0x0000000000017941 */ /* 0x000fea0003800000 */
.L_x_164:
[----:B--2--5:R-:W-:Y:S01]  /*5a40*/  HADD2.F32 R3, -RZ, R154.H0_H0 ;  /* 0x2000009aff037230 */ /* 0x024fe20000004100 */
[----:B------:R-:W-:Y:S01]  /*5a50*/  ISETP.GT.AND P3, PT, R0, 0x8, P0 ;  /* 0x000000080000780c */ /* 0x000fe20000764270 */
[----:B------:R-:W-:Y:S03]  /*5a60*/  BSSY B1, `(.L_x_166) ;  /* 0x0000007000017945 */ /* 0x000fe60003800000 */
[----:B------:R-:W-:-:S04]  /*5a70*/  FMUL R12, R3, R156 ;  /* 0x0000009c030c7220 */ /* 0x000fc80000400000 */
[----:B------:R-:W-:-:S05]  /*5a80*/  FFMA R12, R27, R155, R12 ;  /* 0x0000009b1b0c7223 */ /* 0x000fca000000000c */
[----:B------:R-:W-:-:S05]  /*5a90*/  F2FP.F16.F32.PACK_AB R12, RZ, R12 ;  /* 0x0000000cff0c723e */ /* 0x000fca00000000ff */
[----:B------:R2:W-:Y:S01]  /*5aa0*/  @P2 STG.E.U16 desc[UR36][R6.64+0x2], R12 ;  /* 0x0000020c06002986 */ /* 0x0005e2000c101524 */
[----:B------:R-:W-:Y:S05]  /*5ab0*/  @!P3 BRA `(.L_x_167) ;  /* 0x000000000004b947 */ /* 0x000fea0003800000 */
[----:B------:R0:W5:Y:S02]  /*5ac0*/  LDG.E.LTC128B.U16 R154, desc[UR36][R4.64+0x10] ;  /* 0x00001024049a7981 */ /* 0x000164000c1e1520 */
.L_x_167:
[----:B------:R-:W-:Y:S05]  /*5ad0*/  BSYNC B1 ;  /* 0x0000000000017941 */ /* 0x000fea0003800000 */
.L_x_166:
[----:B-----5:R-:W-:Y:S01]  /*5ae0*/  HADD2.F32 R3, -RZ, R154.H0_H0 ;  /* 0x2000009aff037230 */ /* 0x020fe20000004100 */
[----:B------:R-:W-:Y:S01]  /*5af0*/  ISETP.GT.AND P2, PT, R0, 0x9, P0 ;  /* 0x000000090000780c */ /* 0x000fe20000744270 */
[----:B--2---:R-:W-:Y:S01]  /*5b00*/  IMAD.MOV.U32 R6, RZ, RZ, R8 ;  /* 0x000000ffff067224 */ /* 0x004fe200078e0008 */
[----:B------:R-:W-:Y:S01]  /*5b10*/  BSSY B1, `(.L_x_168) ;  /* 0x0000008000017945 */ /* 0x000fe20003800000 */
[----:B------:R-:W-:Y:S02]  /*5b20*/  IMAD.MOV.U32 R7, RZ, RZ, R9 ;  /* 0x000000ffff077224 */ /* 0x000fe400078e0009 */
[----:B------:R-:W-:-:S04]  /*5b30*/  FMUL R3, R3, R156 ;  /* 0x0000009c03037220 */ /* 0x000fc80000400000 */
[----:B------:R-:W-:-:S05]  /*5b40*/  FFMA R3, R28, R155, R3 ;  /* 0x0000009b1c037223 */ /* 0x000fca0000000003 */
[----:B------:R-:W-:-:S05]  /*5b50*/  F2FP.F16.F32.PACK_AB R3, RZ, R3 ;  /* 0x00000003ff03723e */ /* 0x000fca00000000ff */
[----:B------:R2:W-:Y:S01]  /*5b60*/  @P3 STG.E.U16 desc[UR36][R6.64+0x10], R3 ;  /* 0x0000100306003986 */ /* 0x0005e2000c101524 */
[----:B------:R-:W-:Y:S05]  /*5b70*/  @!P2 BRA `(.L_x_169) ;  /* 0x000000000004a947 */ /* 0x000fea0003800000 */
[----:B------:R0:W5:Y:S02]  /*5b80*/  LDG.E.LTC128B.U16 R154, desc[UR36][R4.64+0x12] ;  /* 0x00001224049a7981 */ /* 0x000164000c1e1520 */
.L_x_169:
[----:B------:R-:W-:Y:S05]  /*5b90*/  BSYNC B1 ;  /* 0x0000000000017941 */ /* 0x000fea0003800000 */
.L_x_168:
        /* <DEDUP_REMOVED lines=9> */
.L_x_171:
[----:B------:R-:W-:Y:S05]  /*5c30*/  BSYNC B1 ;  /* 0x0000000000017941 */ /* 0x000fea0003800000 */
.L_x_170:
[----:B-----5:R-:W-:Y:S01]  /*5c40*/  HADD2.F32 R3, -RZ, R154.H0_H0 ;  /* 0x2000009aff037230 */ /* 0x020fe20000004100 */
[----:B0-----:R-:W-:Y:S01]  /*5c50*/  IADD3 R8, P3, R167, R8, RZ ;  /* 0x00000008a7087210 */ /* 0x001fe20007f7e0ff */
[----:B------:R-:W-:Y:S01]  /*5c60*/  BSSY B1, `(.L_x_172) ;  /* 0x0000009000017945 */ /* 0x000fe20003800000 */
[----:B------:R-:W-:Y:S02]  /*5c70*/  ISETP.GT.AND P2, PT, R0, 0x9, P1 ;  /* 0x000000090000780c */ /* 0x000fe40000f44270 */
[----:B------:R-:W-:Y:S01]  /*5c80*/  FMUL R3, R3, R156 ;  /* 0x0000009c03037220 */ /* 0x000fe20000400000 */
[----:B------:R-:W-:-:S03]  /*5c90*/  IMAD.X R9, R169, 0x1, R9, P3 ;  /* 0x00000001a9097824 */ /* 0x000fc600018e0609 */
[----:B------:R-:W-:-:S05]  /*5ca0*/  FFMA R3, R30, R155, R3 ;  /* 0x0000009b1e037223 */ /* 0x000fca0000000003 */
[----:B------:R-:W-:-:S05]  /*5cb0*/  F2FP.F16.F32.PACK_AB R3, RZ, R3 ;  /* 0x00000003ff03723e */ /* 0x000fca00000000ff */
[----:B------:R0:W-:Y:S01]  /*5cc0*/  @P4 STG.E.U16 desc[UR36][R8.64+0x10], R3 ;  /* 0x0000100308004986 */ /* 0x0001e2000c101524 */
[----:B------:R-:W-:Y:S05]  /*5cd0*/  @!P2 BRA `(.L_x_173) ;  /* 0x000000000004a947 */ /* 0x000fea0003800000 */
[----:B------:R0:W5:Y:S02]  /*5ce0*/  LDG.E.LTC128B.U16 R154, desc[UR36][R10.64+0x12] ;  /* 0x000012240a9a7981 */ /* 0x000164000c1e1520 */
.L_x_173:
[----:B------:R-:W-:Y:S05]  /*5cf0*/  BSYNC B1 ;  /* 0x0000000000017941 */ /* 0x000fea0003800000 */
.L_x_172:
[----:B0----5:R-:W-:Y:S01]  /*5d00*/  HADD2.F32 R3, -RZ, R154.H0_H0 ;  /* 0x2000009aff037230 */ /* 0x021fe20000004100 */
[----:B------:R-:W-:Y:S01]  /*5d10*/  ISETP.GT.AND P3, PT, R0, 0x10, P0 ;  /* 0x000000100000780c */ /* 0x000fe20000764270 */
[----:B------:R-:W-:Y:S03]  /*5d20*/  BSSY B1, `(.L_x_174) ;  /* 0x0000009000017945 */ /* 0x000fe60003800000 */
[----:B------:R-:W-:-:S04]  /*5d30*/  FMUL R8, R3, R156 ;  /* 0x0000009c03087220 */ /* 0x000fc80000400000 */
[----:B------:R-:W-:Y:S01]  /*5d40*/  FFMA R31, R31, R155, R8 ;  /* 0x0000009b1f1f7223 */ /* 0x000fe20000000008 */
[----:B------:R-:W-:-:S04]  /*5d50*/  IADD3 R8, P4, P5, R167, R160, R93 ;  /* 0x000000a0a7087210 */ /* 0x000fc80007d9e05d */
[----:B------:R-:W-:Y:S02]  /*5d60*/  F2FP.F16.F32.PACK_AB R31, RZ, R31 ;  /* 0x0000001fff1f723e */ /* 0x000fe400000000ff */
[----:B------:R-:W-:-:S05]  /*5d70*/  IADD3.X R9, R169, R161, R95, P4, P5 ;  /* 0x000000a1a9097210 */ /* 0x000fca00027ea45f */
[----:B------:R0:W-:Y:S01]  /*5d80*/  @P2 STG.E.U16 desc[UR36][R8.64+0x12], R31 ;  /* 0x0000121f08002986 */ /* 0x0001e2000c101524 */
[----:B------:R-:W-:Y:S05]  /*5d90*/  @!P3 BRA `(.L_x_175) ;  /* 0x000000000004b947 */ /* 0x000fea0003800000 */
[----:B------:R0:W5:Y:S02]  /*5da0*/  LDG.E.LTC128B.U16 R154, desc[UR36][R4.64+0x20] ;  /* 0x00002024049a7981 */ /* 0x000164000c1e1520 */
.L_x_175:
[----:B------:R-:W-:Y:S05]  /*5db0*/  BSYNC B1 ;  /* 0x0000000000017941 */ /* 0x000fea0003800000 */
.L_x_174:
[----:B-----5:R-:W-:Y:S01]  /*5dc0*/  HADD2.F32 R3, -RZ, R154.H0_H0 ;  /* 0x2000009aff037230 */ /* 0x020fe20000004100 */
        /* <DEDUP_REMOVED lines=8> */
.L_x_177:
[----:B------:R-:W-:Y:S05]  /*5e50*/  BSYNC B1 ;  /* 0x0000000000017941 */ /* 0x000fea0003800000 */
.L_x_176:
[----:B0----5:R-:W-:Y:S01]  /*5e60*/  HADD2.F32 R3, -RZ, R154.H0_H0 ;  /* 0x2000009aff037230 */ /* 0x021fe20000004100 */
[----:B------:R-:W-:Y:S01]  /*5e70*/  ISETP.GT.AND P3, PT, R0, 0x10, P1 ;  /* 0x000000100000780c */ /* 0x000fe20000f64270 */
[----:B------:R-:W-:Y:S03]  /*5e80*/  BSSY B1, `(.L_x_178) ;  /* 0x0000007000017945 */ /* 0x000fe60003800000 */
[----:B--2---:R-:W-:-:S04]  /*5e90*/  FMUL R12, R3, R156 ;  /* 0x0000009c030c7220 */ /* 0x004fc80000400000 */
[----:B------:R-:W-:-:S05]  /*5ea0*/  FFMA R12, R33, R155, R12 ;  /* 0x0000009b210c7223 */ /* 0x000fca000000000c */
[----:B------:R-:W-:-:S05]  /*5eb0*/  F2FP.F16.F32.PACK_AB R12, RZ, R12 ;  /* 0x0000000cff0c723e */ /* 0x000fca00000000ff */
[----:B------:R0:W-:Y:S01]  /*5ec0*/  @P2 STG.E.U16 desc[UR36][R6.64+0x22], R12 ;  /* 0x0000220c06002986 */ /* 0x0001e2000c101524 */
[----:B------:R-:W-:Y:S05]  /*5ed0*/  @!P3 BRA `(.L_x_179) ;  /* 0x000000000004b947 */ /* 0x000fea0003800000 */
[----:B------:R2:W5:Y:S02]  /*5ee0*/  LDG.E.LTC128B.U16 R154, desc[UR36][R10.64+0x20] ;  /* 0x000020240a9a7981 */ /* 0x000564000c1e1520 */
.L_x_179:
[----:B------:R-:W-:Y:S05]  /*5ef0*/  BSYNC B1 ;  /* 0x0000000000017941 */ /* 0x000fea0003800000 */
.L_x_178:
        /* <DEDUP_REMOVED lines=9> */
.L_x_181:
[----:B------:R-:W-:Y:S05]  /*5f90*/  BSYNC B1 ;  /* 0x0000000000017941 */ /* 0x000fea0003800000 */
.L_x_180:
[----:B0----5:R-:W-:Y:S01]  /*5fa0*/  HADD2.F32 R3, -RZ, R154.H0_H0 ;  /* 0x2000009aff037230 */ /* 0x021fe20000004100 */
        /* <DEDUP_REMOVED lines=8> */
.L_x_183:
[----:B------:R-:W-:Y:S05]  /*6030*/  BSYNC B1 ;  /* 0x0000000000017941 */ /* 0x000fea0003800000 */
.L_x_182:
        /* <DEDUP_REMOVED lines=9> */
.L_x_185:
[----:B------:R-:W-:Y:S05]  /*60d0*/  BSYNC B1 ;  /* 0x0000000000017941 */ /* 0x000fea0003800000 */
.L_x_184:
        /* <DEDUP_REMOVED lines=9> */
.L_x_187:
[----:B------:R-:W-:Y:S05]  /*6170*/  BSYNC B1 ;  /* 0x0000000000017941 */ /* 0x000fea0003800000 */
.L_x_186:
        /* <DEDUP_REMOVED lines=9> */
.L_x_189:
[----:B------:R-:W-:Y:S05]  /*6210*/  BSYNC B1 ;  /* 0x0000000000017941 */ /* 0x000fea0003800000 */
.L_x_188:
        /* <DEDUP_REMOVED lines=9> */
.L_x_191:
[----:B------:R-:W-:Y:S05]  /*62b0*/  BSYNC B1 ;  /* 0x0000000000017941 */ /* 0x000fea0003800000 */
.L_x_190:
        /* <DEDUP_REMOVED lines=9> */
.L_x_193:
[----:B------:R-:W-:Y:S05]  /*6350*/  BSYNC B1 ;  /* 0x0000000000017941 */ /* 0x000fea0003800000 */
.L_x_192:
        /* <DEDUP_REMOVED lines=9> */
.L_x_195:
[----:B------:R-:W-:Y:S05]  /*63f0*/  BSYNC B1 ;  /* 0x0000000000017941 */ /* 0x000fea0003800000 */
.L_x_194:
        /* <DEDUP_REMOVED lines=9> */
.L_x_197:
[----:B------:R-:W-:Y:S05]  /*6490*/  BSYNC B1 ;  /* 0x0000000000017941 */ /* 0x000fea0003800000 */
.L_x_196:
        /* <DEDUP_REMOVED lines=9> */
.L_x_199:
[----:B------:R-:W-:Y:S05]  /*6530*/  BSYNC B1 ;  /* 0x0000000000017941 */ /* 0x000fea0003800000 */
.L_x_198:
        /* <DEDUP_REMOVED lines=9> */
.L_x_201:
[----:B------:R-:W-:Y:S05]  /*65d0*/  BSYNC B1 ;  /* 0x0000000000017941 */ /* 0x000fea0003800000 */
.L_x_200:
        /* <DEDUP_REMOVED lines=9> */
.L_x_203:
[----:B------:R-:W-:Y:S05]  /*6670*/  BSYNC B1 ;  /* 0x0000000000017941 */ /* 0x000fea0003800000 */
.L_x_202:
        /* <DEDUP_REMOVED lines=9> */
.L_x_205:
[----:B------:R-:W-:Y:S05]  /*6710*/  BSYNC B1 ;  /* 0x0000000000017941 */ /* 0x000fea0003800000 */
.L_x_204:
        /* <DEDUP_REMOVED lines=9> */
.L_x_207:
[----:B------:R-:W-:Y:S05]  /*67b0*/  BSYNC B1 ;  /* 0x0000000000017941 */ /* 0x000fea0003800000 */
.L_x_206:
        /* <DEDUP_REMOVED lines=9> */
.L_x_209:
[----:B------:R-:W-:Y:S05]  /*6850*/  BSYNC B1 ;  /* 0x0000000000017941 */ /* 0x000fea0003800000 */
.L_x_208:
        /* <DEDUP_REMOVED lines=9> */
.L_x_211:
[----:B------:R-:W-:Y:S05]  /*68f0*/  BSYNC B1 ;  /* 0x0000000000017941 */ /* 0x000fea0003800000 */
.L_x_210:
        /* <DEDUP_REMOVED lines=9> */
.L_x_213:
[----:B------:R-:W-:Y:S05]  /*6990*/  BSYNC B1 ;  /* 0x0000000000017941 */ /* 0x000fea0003800000 */
.L_x_212:
        /* <DEDUP_REMOVED lines=9> */
.L_x_215:
[----:B------:R-:W-:Y:S05]  /*6a30*/  BSYNC B1 ;  /* 0x0000000000017941 */ /* 0x000fea0003800000 */
.L_x_214:
        /* <DEDUP_REMOVED lines=9> */
.L_x_217:
[----:B------:R-:W-:Y:S05]  /*6ad0*/  BSYNC B1 ;  /* 0x0000000000017941 */ /* 0x000fea0003800000 */
.L_x_216:
        /* <DEDUP_REMOVED lines=9> */
.L_x_219:
[----:B------:R-:W-:Y:S05]  /*6b70*/  BSYNC B1 ;  /* 0x0000000000017941 */ /* 0x000fea0003800000 */
.L_x_218:
        /* <DEDUP_REMOVED lines=9> */
.L_x_221:
[----:B------:R-:W-:Y:S05]  /*6c10*/  BSYNC B1 ;  /* 0x0000000000017941 */ /* 0x000fea0003800000 */
.L_x_220:
        /* <DEDUP_REMOVED lines=9> */
.L_x_223:
[----:B------:R-:W-:Y:S05]  /*6cb0*/  BSYNC B1 ;  /* 0x0000000000017941 */ /* 0x000fea0003800000 */
.L_x_222:
        /* <DEDUP_REMOVED lines=9> */
.L_x_225:
[----:B------:R-:W-:Y:S05]  /*6d50*/  BSYNC B1 ;  /* 0x0000000000017941 */ /* 0x000fea0003800000 */
.L_x_224:
        /* <DEDUP_REMOVED lines=9> */
.L_x_227:
[----:B------:R-:W-:Y:S05]  /*6df0*/  BSYNC B1 ;  /* 0x0000000000017941 */ /* 0x000fea0003800000 */
.L_x_226:
        /* <DEDUP_REMOVED lines=9> */
.L_x_229:
[----:B------:R-:W-:Y:S05]  /*6e90*/  BSYNC B1 ;  /* 0x0000000000017941 */ /* 0x000fea0003800000 */
.L_x_228:
        /* <DEDUP_REMOVED lines=9> */
.L_x_231:
[----:B------:R-:W-:Y:S05]  /*6f30*/  BSYNC B1 ;  /* 0x0000000000017941 */ /* 0x000fea0003800000 */
.L_x_230:
        /* <DEDUP_REMOVED lines=9> */
.L_x_233:
[----:B------:R-:W-:Y:S05]  /*6fd0*/  BSYNC B1 ;  /* 0x0000000000017941 */ /* 0x000fea0003800000 */
.L_x_232:
        /* <DEDUP_REMOVED lines=9> */
.L_x_235:
[----:B------:R-:W-:Y:S05]  /*7070*/  BSYNC B1 ;  /* 0x0000000000017941 */ /* 0x000fea0003800000 */
.L_x_234:
        /* <DEDUP_REMOVED lines=9> */
.L_x_237:
[----:B------:R-:W-:Y:S05]  /*7110*/  BSYNC B1 ;  /* 0x0000000000017941 */ /* 0x000fea0003800000 */
.L_x_236:
        /* <DEDUP_REMOVED lines=9> */
.L_x_239:
[----:B------:R-:W-:Y:S05]  /*71b0*/  BSYNC B1 ;  /* 0x0000000000017941 */ /* 0x000fea0003800000 */
.L_x_238:
        /* <DEDUP_REMOVED lines=9> */
.L_x_241:
[----:B------:R-:W-:Y:S05]  /*7250*/  BSYNC B1 ;  /* 0x0000000000017941 */ /* 0x000fea0003800000 */
.L_x_240:
        /* <DEDUP_REMOVED lines=9> */
.L_x_243:
[----:B------:R-:W-:Y:S05]  /*72f0*/  BSYNC B1 ;  /* 0x0000000000017941 */ /* 0x000fea0003800000 */
.L_x_242:
        /* <DEDUP_REMOVED lines=9> */
.L_x_245:
[----:B------:R-:W-:Y:S05]  /*7390*/  BSYNC B1 ;  /* 0x0000000000017941 */ /* 0x000fea0003800000 */
.L_x_244:
        /* <DEDUP_REMOVED lines=9> */
.L_x_247:
[----:B------:R-:W-:Y:S05]  /*7430*/  BSYNC B1 ;  /* 0x0000000000017941 */ /* 0x000fea0003800000 */
.L_x_246:
        /* <DEDUP_REMOVED lines=9> */
.L_x_249:
[----:B------:R-:W-:Y:S05]  /*74d0*/  BSYNC B1 ;  /* 0x0000000000017941 */ /* 0x000fea0003800000 */
.L_x_248:
        /* <DEDUP_REMOVED lines=9> */
.L_x_251:
[----:B------:R-:W-:Y:S05]  /*7570*/  BSYNC B1 ;  /* 0x0000000000017941 */ /* 0x000fea0003800000 */
.L_x_250:
        /* <DEDUP_REMOVED lines=9> */
.L_x_253:
[----:B------:R-:W-:Y:S05]  /*7610*/  BSYNC B1 ;  /* 0x0000000000017941 */ /* 0x000fea0003800000 */
.L_x_252:
        /* <DEDUP_REMOVED lines=9> */
.L_x_255:
[----:B------:R-:W-:Y:S05]  /*76b0*/  BSYNC B1 ;  /* 0x0000000000017941 */ /* 0x000fea0003800000 */
.L_x_254:
        /* <DEDUP_REMOVED lines=9> */
.L_x_257:
[----:B------:R-:W-:Y:S05]  /*7750*/  BSYNC B1 ;  /* 0x0000000000017941 */ /* 0x000fea0003800000 */
.L_x_256:
        /* <DEDUP_REMOVED lines=9> */
.L_x_259:
[----:B------:R-:W-:Y:S05]  /*77f0*/  BSYNC B1 ;  /* 0x0000000000017941 */ /* 0x000fea0003800000 */
.L_x_258:
        /* <DEDUP_REMOVED lines=9> */
.L_x_261:
[----:B------:R-:W-:Y:S05]  /*7890*/  BSYNC B1 ;  /* 0x0000000000017941 */ /* 0x000fea0003800000 */
.L_x_260:
        /* <DEDUP_REMOVED lines=9> */
.L_x_263:
[----:B------:R-:W-:Y:S05]  /*7930*/  BSYNC B1 ;  /* 0x0000000000017941 */ /* 0x000fea0003800000 */
.L_x_262:
        /* <DEDUP_REMOVED lines=9> */
.L_x_265:
[----:B------:R-:W-:Y:S05]  /*79d0*/  BSYNC B1 ;  /* 0x0000000000017941 */ /* 0x000fea0003800000 */
.L_x_264:
        /* <DEDUP_REMOVED lines=9> */
.L_x_267:
[----:B------:R-:W-:Y:S05]  /*7a70*/  BSYNC B1 ;  /* 0x0000000000017941 */ /* 0x000fea0003800000 */
.L_x_266:
        /* <DEDUP_REMOVED lines=9> */
.L_x_269:
[----:B------:R-:W-:Y:S05]  /*7b10*/  BSYNC B1 ;  /* 0x0000000000017941 */ /* 0x000fea0003800000 */
.L_x_268:
        /* <DEDUP_REMOVED lines=9> */
.L_x_271:
[----:B------:R-:W-:Y:S05]  /*7bb0*/  BSYNC B1 ;  /* 0x0000000000017941 */ /* 0x000fea0003800000 */
.L_x_270:
        /* <DEDUP_REMOVED lines=9> */
.L_x_273:
[----:B------:R-:W-:Y:S05]  /*7c50*/  BSYNC B1 ;  /* 0x0000000000017941 */ /* 0x000fea0003800000 */
.L_x_272:
        /* <DEDUP_REMOVED lines=9> */
.L_x_275:
[----:B------:R-:W-:Y:S05]  /*7cf0*/  BSYNC B1 ;  /* 0x0000000000017941 */ /* 0x000fea0003800000 */
.L_x_274:
        /* <DEDUP_REMOVED lines=9> */
.L_x_277:
[----:B------:R-:W-:Y:S05]  /*7d90*/  BSYNC B1 ;  /* 0x0000000000017941 */ /* 0x000fea0003800000 */
.L_x_276:
        /* <DEDUP_REMOVED lines=9> */
.L_x_279:
[----:B------:R-:W-:Y:S05]  /*7e30*/  BSYNC B1 ;  /* 0x0000000000017941 */ /* 0x000fea0003800000 */
.L_x_278:
        /* <DEDUP_REMOVED lines=9> */
.L_x_281:
[----:B------:R-:W-:Y:S05]  /*7ed0*/  BSYNC B1 ;  /* 0x0000000000017941 */ /* 0x000fea0003800000 */
.L_x_280:
[----:B0----5:R-:W-:Y:S01]  /*7ee0*/  HADD2.F32 R3, -RZ, R154.H0_H0 ;  /* 0x2000009aff037230 */ /* 0x021fe20000004100 */
[----:B------:R-:W-:Y:S01]  /*7ef0*/  ISETP.GT.AND P2, PT, R0, 0x78, P1 ;  /* 0x000000780000780c */ /* 0x000fe20000f44270 */
[----:B------:R-:W-:Y:S03]  /*7f00*/  BSSY B1, `(.L_x_282) ;  /* 0x0000007000017945 */ /* 0x000fe60003800000 */
[----:B-1----:R-:W-:-:S04]  /*7f10*/  FMUL R4, R3, R156 ;  /* 0x0000009c03047220 */ /* 0x002fc80000400000 */
[----:B------:R-:W-:-:S05]  /*7f20*/  FFMA R4, R85, R155, R4 ;  /* 0x0000009b55047223 */ /* 0x000fca0000000004 */
[----:B------:R-:W-:-:S05]  /*7f30*/  F2FP.F16.F32.PACK_AB R4, RZ, R4 ;  /* 0x00000004ff04723e */ /* 0x000fca00000000ff */
[----:B------:R0:W-:Y:S01]  /*7f40*/  @P0 STG.E.U16 desc[UR36][R6.64+0xf2], R4 ;  /* 0x0000f20406000986 */ /* 0x0001e2000c101524 */
[----:B------:R-:W-:Y:S05]  /*7f50*/  @!P2 BRA `(.L_x_283) ;  /* 0x000000000004a947 */ /* 0x000fea0003800000 */
[----:B------:R1:W5:Y:S02]  /*7f60*/  LDG.E.LTC128B.U16 R154, desc[UR36][R10.64+0xf0] ;  /* 0x0000f0240a9a7981 */ /* 0x000364000c1e1520 */
.L_x_283:
[----:B------:R-:W-:Y:S05]  /*7f70*/  BSYNC B1 ;  /* 0x0000000000017941 */ /* 0x000fea0003800000 */
.L_x_282:
[----:B-----5:R-:W-:Y:S01]  /*7f80*/  HADD2.F32 R3, -RZ, R154.H0_H0 ;  /* 0x2000009aff037230 */ /* 0x020fe20000004100 */
[----:B------:R-:W-:Y:S01]  /*7f90*/  ISETP.GT.AND P1, PT, R0, 0x79, P1 ;  /* 0x000000790000780c */ /* 0x000fe20000f24270 */
[----:B0-----:R-:W-:Y:S01]  /*7fa0*/  @P2 IMAD.MOV.U32 R4, RZ, RZ, R8 ;  /* 0x000000ffff042224 */ /* 0x001fe200078e0008 */
[----:B------:R-:W-:Y:S01]  /*7fb0*/  BSSY B1, `(.L_x_284) ;  /* 0x0000008000017945 */ /* 0x000fe20003800000 */
[----:B------:R-:W-:Y:S02]  /*7fc0*/  @P2 IMAD.MOV.U32 R5, RZ, RZ, R9 ;  /* 0x000000ffff052224 */ /* 0x000fe400078e0009 */
[----:B------:R-:W-:-:S04]  /*7fd0*/  FMUL R3, R3, R156 ;  /* 0x0000009c03037220 */ /* 0x000fc80000400000 */
[----:B------:R-:W-:-:S05]  /*7fe0*/  FFMA R3, R86, R155, R3 ;  /* 0x0000009b56037223 */ /* 0x000fca0000000003 */
[----:B------:R-:W-:-:S05]  /*7ff0*/  F2FP.F16.F32.PACK_AB R3, RZ, R3 ;  /* 0x00000003ff03723e */ /* 0x000fca00000000ff */
[----:B------:R0:W-:Y:S01]  /*8000*/  @P2 STG.E.U16 desc[UR36][R4.64+0xf0], R3 ;  /* 0x0000f00304002986 */ /* 0x0001e2000c101524 */
[----:B------:R-:W-:Y:S05]  /*8010*/  @!P1 BRA `(.L_x_285) ;  /* 0x0000000000049947 */ /* 0x000fea0003800000 */
[----:B------:R0:W5:Y:S02]  /*8020*/  LDG.E.LTC128B.U16 R154, desc[UR36][R10.64+0xf2] ;  /* 0x0000f2240a9a7981 */ /* 0x000164000c1e1520 */
.L_x_285:
[----:B------:R-:W-:Y:S05]  /*8030*/  BSYNC B1 ;  /* 0x0000000000017941 */ /* 0x000fea0003800000 */
.L_x_284:
[----:B------:R-:W-:Y:S05]  /*8040*/  @!P1 BRA `(.L_x_286) ;  /* 0x00000024004c9947 */ /* 0x000fea0003800000 */
[----:B0----5:R-:W-:-:S05]  /*8050*/  HADD2.F32 R3, -RZ, R154.H0_H0 ;  /* 0x2000009aff037230 */ /* 0x021fca0000004100 */
[----:B------:R-:W-:-:S04]  /*8060*/  FMUL R0, R3, R156 ;  /* 0x0000009c03007220 */ /* 0x000fc80000400000 */
[----:B------:R-:W-:-:S05]  /*8070*/  FFMA R0, R87, R155, R0 ;  /* 0x0000009b57007223 */ /* 0x000fca0000000000 */
[----:B------:R-:W-:-:S05]  /*8080*/  F2FP.F16.F32.PACK_AB R0, RZ, R0 ;  /* 0x00000000ff00723e */ /* 0x000fca00000000ff */
[----:B------:R0:W-:Y:S01]  /*8090*/  STG.E.U16 desc[UR36][R8.64+0xf2], R0 ;  /* 0x0000f20008007986 */ /* 0x0001e2000c101524 */
[----:B------:R-:W-:Y:S05]  /*80a0*/  BRA `(.L_x_286) ;  /* 0x0000002400347947 */ /* 0x000fea0003800000 */
.L_x_35:
[----:B------:R-:W-:Y:S01]  /*80b0*/  ULDC.64 UR4, c[0x0][0x5c0] ;  /* 0x0001700000047ab9 */ /* 0x000fe20000000a00 */
[-C--:B------:R-:W-:Y:S01]  /*80c0*/  FMUL R88, R88, R155.reuse ;  /* 0x0000009b58587220 */ /* 0x080fe20000400000 */
[----:B------:R-:W-:Y:S01]  /*80d0*/  LEA R6, P0, R168, UR4, 0x1 ;  /* 0x00000004a8067c11 */ /* 0x000fe2000f8008ff */
[-C--:B------:R-:W-:Y:S01]  /*80e0*/  FMUL R89, R89, R155.reuse ;  /* 0x0000009b59597220 */ /* 0x080fe20000400000 */
[----:B------:R-:W-:Y:S01]  /*80f0*/  ISETP.GT.AND P2, PT, R0, 0x1, P3 ;  /* 0x000000010000780c */ /* 0x000fe20001f44270 */
[-C--:B------:R-:W-:Y:S01]  /*8100*/  FMUL R90, R90, R155.reuse ;  /* 0x0000009b5a5a7220 */ /* 0x080fe20000400000 */
[----:B------:R-:W-:Y:S01]  /*8110*/  LEA.HI.X R7, R168, UR5, R167, 0x1, P0 ;  /* 0x00000005a8077c11 */ /* 0x000fe200080f0ca7 */
[-C--:B------:R-:W-:Y:S01]  /*8120*/  FMUL R91, R91, R155.reuse ;  /* 0x0000009b5b5b7220 */ /* 0x080fe20000400000 */
[----:B------:R-:W-:Y:S01]  /*8130*/  ISETP.GT.AND P0, PT, R3, 0x8, PT ;  /* 0x000000080300780c */ /* 0x000fe20003f04270 */
[-C--:B------:R-:W-:Y:S01]  /*8140*/  FMUL R92, R92, R155.reuse ;  /* 0x0000009b5c5c7220 */ /* 0x080fe20000400000 */
[----:B------:R-:W-:Y:S01]  /*8150*/  F2FP.F16.F32.PACK_AB R88, RZ, R88 ;  /* 0x00000058ff58723e */ /* 0x000fe200000000ff */
[-C--:B------:R-:W-:Y:S01]  /*8160*/  FMUL R93, R93, R155.reuse ;  /* 0x0000009b5d5d7220 */ /* 0x080fe20000400000 */
[----:B------:R-:W-:Y:S01]  /*8170*/  SHF.L.U32 R11, R4, 0x4, RZ ;  /* 0x00000004040b7819 */ /* 0x000fe200000006ff */
[-C--:B------:R-:W-:Y:S01]  /*8180*/  FMUL R94, R94, R155.reuse ;  /* 0x0000009b5e5e7220 */ /* 0x080fe20000400000 */
[----:B------:R-:W-:Y:S01]  /*8190*/  ISETP.GT.AND P4, PT, R0, RZ, P0 ;  /* 0x000000ff0000720c */ /* 0x000fe20000784270 */
[----:B------:R-:W-:Y:S01]  /*81a0*/  @P1 STG.E.U16 desc[UR36][R6.64], R88 ;  /* 0x0000005806001986 */ /* 0x000fe2000c101524 */
[----:B------:R-:W-:Y:S01]  /*81b0*/  SHF.L.U64.HI R9, R4, 0x4, R5 ;  /* 0x0000000404097819 */ /* 0x000fe20000010205 */
[-C--:B------:R-:W-:Y:S01]  /*81c0*/  FMUL R95, R95, R155.reuse ;  /* 0x0000009b5f5f7220 */ /* 0x080fe20000400000 */
[----:B------:R-:W-:Y:S01]  /*81d0*/  IADD3 R12, P5, R11, R6, RZ ;  /* 0x000000060b0c7210 */ /* 0x000fe20007fbe0ff */
[-C--:B------:R-:W-:Y:S01]  /*81e0*/  FMUL R96, R96, R155.reuse ;  /* 0x0000009b60607220 */ /* 0x080fe20000400000 */
[----:B------:R-:W-:Y:S01]  /*81f0*/  ISETP.GT.AND P1, PT, R0, 0x1, P0 ;  /* 0x000000010000780c */ /* 0x000fe20000724270 */
[----:B------:R-:W-:Y:S01]  /*8200*/  FMUL R97, R97, R155 ;  /* 0x0000009b61617220 */ /* 0x000fe20000400000 */
[----:B------:R-:W-:Y:S01]  /*8210*/  F2FP.F16.F32.PACK_AB R89, RZ, R89 ;  /* 0x00000059ff59723e */ /* 0x000fe200000000ff */
[----:B------:R-:W-:Y:S01]  /*8220*/  IMAD.X R13, R9, 0x1, R7, P5 ;  /* 0x00000001090d7824 */ /* 0x000fe200028e0607 */
[----:B------:R-:W-:Y:S01]  /*8230*/  F2FP.F16.F32.PACK_AB R90, RZ, R90 ;  /* 0x0000005aff5a723e */ /* 0x000fe200000000ff */
[----:B------:R-:W-:Y:S01]  /*8240*/  FMUL R98, R98, R155 ;  /* 0x0000009b62627220 */ /* 0x000fe20000400000 */
[----:B------:R-:W-:Y:S01]  /*8250*/  F2FP.F16.F32.PACK_AB R91, RZ, R91 ;  /* 0x0000005bff5b723e */ /* 0x000fe200000000ff */
[----:B------:R-:W-:Y:S01]  /*8260*/  @P2 STG.E.U16 desc[UR36][R6.64+0x2], R89 ;  /* 0x0000025906002986 */ /* 0x000fe2000c101524 */
[C---:B------:R-:W-:Y:S01]  /*8270*/  ISETP.GT.AND P5, PT, R0.reuse, 0x9, P3 ;  /* 0x000000090000780c */ /* 0x040fe20001fa4270 */
[-C--:B------:R-:W-:Y:S01]  /*8280*/  FMUL R99, R99, R155.reuse ;  /* 0x0000009b63637220 */ /* 0x080fe20000400000 */
[C---:B------:R-:W-:Y:S01]  /*8290*/  ISETP.GT.AND P2, PT, R0.reuse, 0x8, P0 ;  /* 0x000000080000780c */ /* 0x040fe20000744270 */
[----:B------:R-:W-:Y:S01]  /*82a0*/  @P4 STG.E.U16 desc[UR36][R12.64], R90 ;  /* 0x0000005a0c004986 */ /* 0x000fe2000c101524 */
[----:B------:R-:W-:Y:S01]  /*82b0*/  ISETP.GT.AND P4, PT, R0, 0x8, P3 ;  /* 0x000000080000780c */ /* 0x000fe20001f84270 */
[-C--:B------:R-:W-:Y:S01]  /*82c0*/  FMUL R100, R100, R155.reuse ;  /* 0x0000009b64647220 */ /* 0x080fe20000400000 */
[----:B------:R-:W-:Y:S01]  /*82d0*/  F2FP.F16.F32.PACK_AB R92, RZ, R92 ;  /* 0x0000005cff5c723e */ /* 0x000fe200000000ff */
[----:B------:R-:W-:Y:S01]  /*82e0*/  @P1 STG.E.U16 desc[UR36][R12.64+0x2], R91 ;  /* 0x0000025b0c001986 */ /* 0x000fe2000c101524 */
[----:B------:R-:W-:Y:S01]  /*82f0*/  ISETP.GT.AND P1, PT, R0, 0x9, P0 ;  /* 0x000000090000780c */ /* 0x000fe20000724270 */
[----:B------:R-:W-:Y:S01]  /*8300*/  FMUL R101, R101, R155 ;  /* 0x0000009b65657220 */ /* 0x000fe20000400000 */
[----:B------:R-:W-:Y:S01]  /*8310*/  F2FP.F16.F32.PACK_AB R93, RZ, R93 ;  /* 0x0000005dff5d723e */ /* 0x000fe200000000ff */
[-C--:B------:R-:W-:Y:S01]  /*8320*/  FMUL R102, R102, R155.reuse ;  /* 0x0000009b66667220 */ /* 0x080fe20000400000 */
[----:B------:R-:W-:Y:S01]  /*8330*/  F2FP.F16.F32.PACK_AB R94, RZ, R94 ;  /* 0x0000005eff5e723e */ /* 0x000fe200000000ff */
[----:B------:R-:W-:Y:S01]  /*8340*/  FMUL R103, R103, R155 ;  /* 0x0000009b67677220 */ /* 0x000fe20000400000 */
[----:B------:R-:W-:Y:S01]  /*8350*/  F2FP.F16.F32.PACK_AB R95, RZ, R95 ;  /* 0x0000005fff5f723e */ /* 0x000fe200000000ff */
[-C--:B------:R-:W-:Y:S01]  /*8360*/  FMUL R104, R104, R155.reuse ;  /* 0x0000009b68687220 */ /* 0x080fe20000400000 */
[----:B------:R-:W-:Y:S01]  /*8370*/  F2FP.F16.F32.PACK_AB R96, RZ, R96 ;  /* 0x00000060ff60723e */ /* 0x000fe200000000ff */
[----:B------:R-:W-:Y:S01]  /*8380*/  @P4 STG.E.U16 desc[UR36][R6.64+0x10], R92 ;  /* 0x0000105c06004986 */ /* 0x000fe2000c101524 */
[C---:B------:R-:W-:Y:S01]  /*8390*/  ISETP.GT.AND P4, PT, R0.reuse, 0x10, P3 ;  /* 0x000000100000780c */ /* 0x040fe20001f84270 */
[----:B------:R-:W-:Y:S01]  /*83a0*/  FMUL R105, R105, R155 ;  /* 0x0000009b69697220 */ /* 0x000fe20000400000 */
[----:B------:R-:W-:Y:S01]  /*83b0*/  F2FP.F16.F32.PACK_AB R97, RZ, R97 ;  /* 0x00000061ff61723e */ /* 0x000fe200000000ff */
[----:B------:R-:W-:Y:S01]  /*83c0*/  @P5 STG.E.U16 desc[UR36][R6.64+0x12], R93 ;  /* 0x0000125d06005986 */ /* 0x000fe2000c101524 */
[----:B------:R-:W-:Y:S01]  /*83d0*/  ISETP.GT.AND P5, PT, R0, 0x11, P0 ;  /* 0x000000110000780c */ /* 0x000fe200007a4270 */
        /* <DEDUP_REMOVED lines=74> */
[----:B------:R-:W-:Y:S01]  /*8880*/  FMUL R127, R127, R155 ;  /* 0x0000009b7f7f7220 */ /* 0x000fe20000400000 */
[----:B------:R-:W-:Y:S01]  /*8890*/  F2FP.F16.F32.PACK_AB R119, RZ, R119 ;  /* 0x00000077ff77723e */ /* 0x000fe200000000ff */
[-C--:B------:R-:W-:Y:S01]  /*88a0*/  FMUL R128, R128, R155.reuse ;  /* 0x0000009b80807220 */ /* 0x080fe20000400000 */
[----:B------:R-:W-:Y:S01]  /*88b0*/  F2FP.F16.F32.PACK_AB R120, RZ, R120 ;  /* 0x00000078ff78723e */ /* 0x000fe200000000ff */
        /* <DEDUP_REMOVED lines=62> */
[----:B------:R-:W-:Y:S01]  /*8ca0*/  IMAD.SHL.U32 R23, R4, 0x100, RZ ;  /* 0x0000010004177824 */ /* 0x000fe200078e00ff */
[----:B------:R-:W-:Y:S01]  /*8cb0*/  F2FP.F16.F32.PACK_AB R138, RZ, R138 ;  /* 0x0000008aff8a723e */ /* 0x000fe200000000ff */
[----:B------:R-:W-:Y:S01]  /*8cc0*/  FMUL R146, R146, R155 ;  /* 0x0000009b92927220 */ /* 0x000fe20000400000 */
[----:B------:R-:W-:Y:S01]  /*8cd0*/  F2FP.F16.F32.PACK_AB R139, RZ, R139 ;  /* 0x0000008bff8b723e */ /* 0x000fe200000000ff */
[-C--:B------:R-:W-:Y:S01]  /*8ce0*/  FMUL R147, R147, R155.reuse ;  /* 0x0000009b93937220 */ /* 0x080fe20000400000 */
[----:B------:R-:W-:Y:S01]  /*8cf0*/  F2FP.F16.F32.PACK_AB R140, RZ, R140 ;  /* 0x0000008cff8c723e */ /* 0x000fe200000000ff */
[----:B------:R-:W-:Y:S01]  /*8d00*/  @P1 STG.E.U16 desc[UR36][R6.64+0x90], R124 ;  /* 0x0000907c06001986 */ /* 0x000fe2000c101524 */
[----:B------:R-:W-:Y:S01]  /*8d10*/  ISETP.GT.AND P1, PT, R0, 0x50, P3 ;  /* 0x000000500000780c */ /* 0x000fe20001f24270 */
[----:B------:R-:W-:Y:S01]  /*8d20*/  FMUL R148, R148, R155 ;  /* 0x0000009b94947220 */ /* 0x000fe20000400000 */
[----:B------:R-:W-:Y:S01]  /*8d30*/  F2FP.F16.F32.PACK_AB R141, RZ, R141 ;  /* 0x0000008dff8d723e */ /* 0x000fe200000000ff */
[----:B------:R-:W-:Y:S01]  /*8d40*/  @P2 STG.E.U16 desc[UR36][R6.64+0x92], R125 ;  /* 0x0000927d06002986 */ /* 0x000fe2000c101524 */
[C---:B------:R-:W-:Y:S01]  /*8d50*/  ISETP.GT.AND P2, PT, R0.reuse, 0x51, P3 ;  /* 0x000000510000780c */ /* 0x040fe20001f44270 */
        /* <DEDUP_REMOVED lines=12> */
[-C--:B------:R-:W-:Y:S01]  /*8e20*/  FMUL R25, R25, R155.reuse ;  /* 0x0000009b19197220 */ /* 0x080fe20000400000 */
[----:B------:R-:W-:Y:S01]  /*8e30*/  SHF.L.U64.HI R21, R4, 0x8, R5 ;  /* 0x0000000804157819 */ /* 0x000fe20000010205 */
[----:B------:R-:W-:Y:S01]  /*8e40*/  @P2 STG.E.U16 desc[UR36][R6.64+0xa2], R129 ;  /* 0x0000a28106002986 */ /* 0x000fe2000c101524 */
[----:B------:R-:W-:Y:S01]  /*8e50*/  ISETP.GT.AND P2, PT, R0, 0x59, P3 ;  /* 0x000000590000780c */ /* 0x000fe20001f44270 */
        /* <DEDUP_REMOVED lines=58> */
[----:B------:R-:W-:Y:S01]  /*9200*/  @P2 STG.E.U16 desc[UR36][R12.64+0xd0], R142 ;  /* 0x0000d08e0c002986 */ /* 0x000fe2000c101524 */
        /* <DEDUP_REMOVED lines=10> */
[----:B------:R-:W-:Y:S01]  /*92b0*/  ISETP.GT.AND P5, PT, R0, 0x70, P0 ;  /* 0x000000700000780c */ /* 0x000fe200007a4270 */
[----:B------:R-:W-:Y:S01]  /*92c0*/  @P1 IMAD.MOV.U32 R4, RZ, RZ, R6 ;  /* 0x000000ffff041224 */ /* 0x000fe200078e0006 */
[----:B------:R-:W-:Y:S01]  /*92d0*/  F2FP.F16.F32.PACK_AB R38, RZ, R38 ;  /* 0x00000026ff26723e */ /* 0x000fe200000000ff */
[----:B------:R-:W-:Y:S01]  /*92e0*/  @P1 IMAD.MOV.U32 R5, RZ, RZ, R7 ;  /* 0x000000ffff051224 */ /* 0x000fe200078e0007 */
[----:B------:R-:W-:Y:S01]  /*92f0*/  F2FP.F16.F32.PACK_AB R39, RZ, R39 ;  /* 0x00000027ff27723e */ /* 0x000fe200000000ff */
[-C--:B------:R-:W-:Y:S01]  /*9300*/  FMUL R45, R45, R155.reuse ;  /* 0x0000009b2d2d7220 */ /* 0x080fe20000400000 */
[----:B------:R-:W-:Y:S01]  /*9310*/  F2FP.F16.F32.PACK_AB R40, RZ, R40 ;  /* 0x00000028ff28723e */ /* 0x000fe200000000ff */
[-C--:B------:R-:W-:Y:S01]  /*9320*/  FMUL R46, R46, R155.reuse ;  /* 0x0000009b2e2e7220 */ /* 0x080fe20000400000 */
[----:B------:R0:W-:Y:S01]  /*9330*/  @P1 STG.E.U16 desc[UR36][R4.64+0xe2], R145 ;  /* 0x0000e29104001986 */ /* 0x0001e2000c101524 */
[----:B------:R-:W-:Y:S01]  /*9340*/  IADD3 R14, P1, P2, R11, R6, R23 ;  /* 0x000000060b0e7210 */ /* 0x000fe20007a3e017 */
[----:B------:R-:W-:Y:S01]  /*9350*/  FMUL R47, R47, R155 ;  /* 0x0000009b2f2f7220 */ /* 0x000fe20000400000 */
[----:B------:R-:W-:Y:S01]  /*9360*/  F2FP.F16.F32.PACK_AB R41, RZ, R41 ;  /* 0x00000029ff29723e */ /* 0x000fe200000000ff */
[----:B------:R-:W-:Y:S01]  /*9370*/  FMUL R48, R48, R155 ;  /* 0x0000009b30307220 */ /* 0x000fe20000400000 */
[----:B------:R-:W-:Y:S01]  /*9380*/  IADD3.X R15, R9, R7, R21, P1, P2 ;  /* 0x00000007090f7210 */ /* 0x000fe20000fe4415 */
[-C--:B------:R-:W-:Y:S01]  /*9390*/  FMUL R49, R49, R155.reuse ;  /* 0x0000009b31317220 */ /* 0x080fe20000400000 */
[C---:B------:R-:W-:Y:S01]  /*93a0*/  ISETP.GT.AND P1, PT, R3.reuse, 0x80, PT ;  /* 0x000000800300780c */ /* 0x040fe20003f24270 */
[-C--:B------:R-:W-:Y:S01]  /*93b0*/  FMUL R50, R50, R155.reuse ;  /* 0x0000009b32327220 */ /* 0x080fe20000400000 */
[----:B------:R-:W-:Y:S01]  /*93c0*/  ISETP.GT.AND P2, PT, R3, 0x88, PT ;  /* 0x000000880300780c */ /* 0x000fe20003f44270 */
[----:B------:R-:W-:Y:S01]  /*93d0*/  FMUL R51, R51, R155 ;  /* 0x0000009b33337220 */ /* 0x000fe20000400000 */
[----:B------:R-:W-:Y:S01]  /*93e0*/  F2FP.F16.F32.PACK_AB R42, RZ, R42 ;  /* 0x0000002aff2a723e */ /* 0x000fe200000000ff */
[----:B0-----:R-:W-:Y:S01]  /*93f0*/  @P5 IMAD.MOV.U32 R4, RZ, RZ, R12 ;  /* 0x000000ffff045224 */ /* 0x001fe200078e000c */
[----:B------:R-:W-:Y:S01]  /*9400*/  F2FP.F16.F32.PACK_AB R43, RZ, R43 ;  /* 0x0000002bff2b723e */ /* 0x000fe200000000ff */
[----:B------:R-:W-:Y:S01]  /*9410*/  @P5 IMAD.MOV.U32 R5, RZ, RZ, R13 ;  /* 0x000000ffff055224 */ /* 0x000fe200078e000d */
[----:B------:R-:W-:Y:S01]  /*9420*/  F2FP.F16.F32.PACK_AB R44, RZ, R44 ;  /* 0x0000002cff2c723e */ /* 0x000fe200000000ff */
[----:B------:R-:W-:Y:S01]  /*9430*/  FMUL R52, R52, R155 ;  /* 0x0000009b34347220 */ /* 0x000fe20000400000 */
[----:B------:R-:W-:Y:S01]  /*9440*/  F2FP.F16.F32.PACK_AB R45, RZ, R45 ;  /* 0x0000002dff2d723e */ /* 0x000fe200000000ff */
[-C--:B------:R-:W-:Y:S01]  /*9450*/  FMUL R53, R53, R155.reuse ;  /* 0x0000009b35357220 */ /* 0x080fe20000400000 */
[----:B------:R0:W-:Y:S01]  /*9460*/  @P5 STG.E.U16 desc[UR36][R4.64+0xe0], R146 ;  /* 0x0000e09204005986 */ /* 0x0001e2000c101524 */
[----:B------:R-:W-:Y:S01]  /*9470*/  ISETP.GT.AND P5, PT, R0, 0x78, P3 ;  /* 0x000000780000780c */ /* 0x000fe20001fa4270 */
[-C--:B------:R-:W-:Y:S01]  /*9480*/  FMUL R54, R54, R155.reuse ;  /* 0x0000009b36367220 */ /* 0x080fe20000400000 */
[C---:B------:R-:W-:Y:S01]  /*9490*/  ISETP.GT.AND P3, PT, R0.reuse, 0x79, P3 ;  /* 0x000000790000780c */ /* 0x040fe20001f64270 */
[----:B------:R-:W-:Y:S01]  /*94a0*/  @P4 STG.E.U16 desc[UR36][R12.64+0xe2], R147 ;  /* 0x0000e2930c004986 */ /* 0x000fe2000c101524 */
[C---:B------:R-:W-:Y:S01]  /*94b0*/  ISETP.GT.AND P4, PT, R0.reuse, 0x78, P0 ;  /* 0x000000780000780c */ /* 0x040fe20000784270 */
[-C--:B------:R-:W-:Y:S01]  /*94c0*/  FMUL R55, R55, R155.reuse ;  /* 0x0000009b37377220 */ /* 0x080fe20000400000 */
[----:B------:R-:W-:Y:S01]  /*94d0*/  ISETP.GT.AND P0, PT, R0, 0x79, P0 ;  /* 0x000000790000780c */ /* 0x000fe20000704270 */
[-C--:B------:R-:W-:Y:S01]  /*94e0*/  FMUL R56, R56, R155.reuse ;  /* 0x0000009b38387220 */ /* 0x080fe20000400000 */
[----:B------:R-:W-:Y:S01]  /*94f0*/  F2FP.F16.F32.PACK_AB R46, RZ, R46 ;  /* 0x0000002eff2e723e */ /* 0x000fe200000000ff */
[----:B------:R-:W-:Y:S01]  /*9500*/  FMUL R57, R57, R155 ;  /* 0x0000009b39397220 */ /* 0x000fe20000400000 */
[----:B------:R-:W-:Y:S01]  /*9510*/  F2FP.F16.F32.PACK_AB R47, RZ, R47 ;  /* 0x0000002fff2f723e */ /* 0x000fe200000000ff */
[-C--:B------:R-:W-:Y:S01]  /*9520*/  FMUL R58, R58, R155.reuse ;  /* 0x0000009b3a3a7220 */ /* 0x080fe20000400000 */
[----:B------:R-:W-:Y:S01]  /*9530*/  F2FP.F16.F32.PACK_AB R48, RZ, R48 ;  /* 0x00000030ff30723e */ /* 0x000fe200000000ff */
[----:B------:R-:W-:Y:S01]  /*9540*/  @P5 STG.E.U16 desc[UR36][R6.64+0xf0], R148 ;  /* 0x0000f09406005986 */ /* 0x000fe2000c101524 */
[----:B0-----:R-:W-:Y:S01]  /*9550*/  IADD3 R4, P5, R23, R6, RZ ;  /* 0x0000000617047210 */ /* 0x001fe20007fbe0ff */
[----:B------:R-:W-:Y:S01]  /*9560*/  FMUL R59, R59, R155 ;  /* 0x0000009b3b3b7220 */ /* 0x000fe20000400000 */
[----:B------:R-:W-:Y:S01]  /*9570*/  F2FP.F16.F32.PACK_AB R49, RZ, R49 ;  /* 0x00000031ff31723e */ /* 0x000fe200000000ff */
[----:B------:R0:W-:Y:S01]  /*9580*/  @P3 STG.E.U16 desc[UR36][R6.64+0xf2], R149 ;  /* 0x0000f29506003986 */ /* 0x0001e2000c101524 */
[C---:B------:R-:W-:Y:S01]  /*9590*/  ISETP.GT.AND P3, PT, R0.reuse, RZ, P1 ;  /* 0x000000ff0000720c */ /* 0x040fe20000f64270 */
[----:B------:R-:W-:Y:S01]  /*95a0*/  IMAD.X R5, R21, 0x1, R7, P5 ;  /* 0x0000000115057824 */ /* 0x000fe200028e0607 */
[C---:B------:R-:W-:Y:S01]  /*95b0*/  ISETP.GT.AND P5, PT, R0.reuse, RZ, P2 ;  /* 0x000000ff0000720c */ /* 0x040fe200017a4270 */
        /* <DEDUP_REMOVED lines=11> */
[-C--:B0-----:R-:W-:Y:S01]  /*9670*/  IADD3 R6, P3, R11, R4.reuse, RZ ;  /* 0x000000040b067210 */ /* 0x081fe20007f7e0ff */
[----:B------:R-:W-:Y:S01]  /*9680*/  FMUL R63, R63, R155 ;  /* 0x0000009b3f3f7220 */ /* 0x000fe20000400000 */
[----:B------:R-:W-:Y:S01]  /*9690*/  F2FP.F16.F32.PACK_AB R53, RZ, R53 ;  /* 0x00000035ff35723e */ /* 0x000fe200000000ff */
[----:B------:R-:W-:Y:S01]  /*96a0*/  @P4 STG.E.U16 desc[UR36][R4.64+0x2], R25 ;  /* 0x0000021904004986 */ /* 0x000fe2000c101524 */
[----:B------:R-:W-:Y:S01]  /*96b0*/  IADD3 R10, P4, R11, R4, RZ ;  /* 0x000000040b0a7210 */ /* 0x000fe20007f9e0ff */
[C---:B------:R-:W-:Y:S01]  /*96c0*/  IMAD.X R7, R9.reuse, 0x1, R5, P3 ;  /* 0x0000000109077824 */ /* 0x040fe200018e0605 */
[----:B------:R-:W-:Y:S01]  /*96d0*/  ISETP.GT.AND P3, PT, R0, 0x9, P2 ;  /* 0x000000090000780c */ /* 0x000fe20001764270 */
[----:B------:R-:W-:Y:S01]  /*96e0*/  FMUL R64, R64, R155 ;  /* 0x0000009b40407220 */ /* 0x000fe20000400000 */
[----:B------:R-:W-:Y:S01]  /*96f0*/  IADD3.X R11, R9, R5, RZ, P4, !PT ;  /* 0x00000005090b7210 */ /* 0x000fe200027fe4ff */
[-C--:B------:R-:W-:Y:S01]  /*9700*/  FMUL R65, R65, R155.reuse ;  /* 0x0000009b41417220 */ /* 0x080fe20000400000 */
        /* <DEDUP_REMOVED lines=21> */
[----:B------:R0:W-:Y:S01]  /*9860*/  @P0 STG.E.U16 desc[UR36][R6.64+0x10], R30 ;  /* 0x0000101e06000986 */ /* 0x0001e2000c101524 */
        /* <DEDUP_REMOVED lines=13> */
[--C-:B0-----:R-:W-:Y:S01]  /*9940*/  @P0 IMAD.MOV.U32 R6, RZ, RZ, R14.reuse ;  /* 0x000000ffff060224 */ /* 0x101fe200078e000e */
[----:B------:R-:W-:Y:S01]  /*9950*/  F2FP.F16.F32.PACK_AB R63, RZ, R63 ;  /* 0x0000003fff3f723e */ /* 0x000fe200000000ff */
[--C-:B------:R-:W-:Y:S01]  /*9960*/  @P0 IMAD.MOV.U32 R7, RZ, RZ, R15.reuse ;  /* 0x000000ffff070224 */ /* 0x100fe200078e000f */
[----:B------:R-:W-:Y:S01]  /*9970*/  F2FP.F16.F32.PACK_AB R64, RZ, R64 ;  /* 0x00000040ff40723e */ /* 0x000fe200000000ff */
[----:B------:R-:W-:Y:S01]  /*9980*/  FMUL R75, R75, R155 ;  /* 0x0000009b4b4b7220 */ /* 0x000fe20000400000 */
[----:B------:R-:W-:Y:S01]  /*9990*/  F2FP.F16.F32.PACK_AB R65, RZ, R65 ;  /* 0x00000041ff41723e */ /* 0x000fe200000000ff */
[-C--:B------:R-:W-:Y:S01]  /*99a0*/  FMUL R76, R76, R155.reuse ;  /* 0x0000009b4c4c7220 */ /* 0x080fe20000400000 */
[----:B------:R0:W-:Y:S01]  /*99b0*/  @P0 STG.E.U16 desc[UR36][R6.64+0x20], R34 ;  /* 0x0000202206000986 */ /* 0x0001e2000c101524 */
        /* <DEDUP_REMOVED lines=9> */
[----:B------:R-:W-:Y:S01]  /*9a50*/  FMUL R81, R81, R155 ;  /* 0x0000009b51517220 */ /* 0x000fe20000400000 */
[----:B------:R-:W-:Y:S01]  /*9a60*/  F2FP.F16.F32.PACK_AB R70, RZ, R70 ;  /* 0x00000046ff46723e */ /* 0x000fe200000000ff */
        /* <DEDUP_REMOVED lines=19> */
[----:B0-----:R-:W-:Y:S01]  /*9ba0*/  @P0 IMAD.MOV.U32 R6, RZ, RZ, R14 ;  /* 0x000000ffff060224 */ /* 0x001fe200078e000e */
[----:B------:R-:W-:Y:S01]  /*9bb0*/  F2FP.F16.F32.PACK_AB R77, RZ, R77 ;  /* 0x0000004dff4d723e */ /* 0x000fe200000000ff */
[----:B------:R-:W-:Y:S01]  /*9bc0*/  @P0 IMAD.MOV.U32 R7, RZ, RZ, R15 ;  /* 0x000000ffff070224 */ /* 0x000fe200078e000f */
[----:B------:R-:W-:Y:S01]  /*9bd0*/  F2FP.F16.F32.PACK_AB R78, RZ, R78 ;  /* 0x0000004eff4e723e */ /* 0x000fe200000000ff */
[----:B------:R-:W-:Y:S01]  /*9be0*/  FMUL R87, R87, R155 ;  /* 0x0000009b57577220 */ /* 0x000fe20000400000 */
[----:B------:R-:W-:-:S02]  /*9bf0*/  F2FP.F16.F32.PACK_AB R79, RZ, R79 ;  /* 0x0000004fff4f723e */ /* 0x000fc400000000ff */
[----:B------:R0:W-:Y:S01]  /*9c00*/  @P0 STG.E.U16 desc[UR36][R6.64+0x30], R38 ;  /* 0x0000302606000986 */ /* 0x0001e2000c101524 */
[----:B------:R-:W-:Y:S02]  /*9c10*/  ISETP.GT.AND P0, PT, R0, 0x20, P2 ;  /* 0x000000200000780c */ /* 0x000fe40001704270 */
[----:B------:R-:W-:Y:S02]  /*9c20*/  F2FP.F16.F32.PACK_AB R80, RZ, R80 ;  /* 0x00000050ff50723e */ /* 0x000fe400000000ff */
[----:B------:R-:W-:Y:S02]  /*9c30*/  F2FP.F16.F32.PACK_AB R81, RZ, R81 ;  /* 0x00000051ff51723e */ /* 0x000fe400000000ff */
[----:B------:R-:W-:Y:S02]  /*9c40*/  F2FP.F16.F32.PACK_AB R82, RZ, R82 ;  /* 0x00000052ff52723e */ /* 0x000fe400000000ff */
[----:B------:R-:W-:Y:S02]  /*9c50*/  F2FP.F16.F32.PACK_AB R83, RZ, R83 ;  /* 0x00000053ff53723e */ /* 0x000fe400000000ff */
[----:B------:R-:W-:Y:S01]  /*9c60*/  F2FP.F16.F32.PACK_AB R84, RZ, R84 ;  /* 0x00000054ff54723e */ /* 0x000fe200000000ff */
[----:B0-----:R-:W-:Y:S01]  /*9c70*/  @P3 IMAD.MOV.U32 R7, RZ, RZ, R15 ;  /* 0x000000ffff073224 */ /* 0x001fe200078e000f */
[----:B------:R-:W-:-:S02]  /*9c80*/  @P3 MOV R6, R14 ;  /* 0x0000000e00063202 */ /* 0x000fc40000000f00 */
[----:B------:R-:W-:Y:S02]  /*9c90*/  F2FP.F16.F32.PACK_AB R85, RZ, R85 ;  /* 0x00000055ff55723e */ /* 0x000fe400000000ff */
[----:B------:R-:W-:Y:S01]  /*9ca0*/  F2FP.F16.F32.PACK_AB R86, RZ, R86 ;  /* 0x00000056ff56723e */ /* 0x000fe200000000ff */
[----:B------:R0:W-:Y:S01]  /*9cb0*/  @P3 STG.E.U16 desc[UR36][R6.64+0x32], R39 ;  /* 0x0000322706003986 */ /* 0x0001e2000c101524 */
[C---:B------:R-:W-:Y:S02]  /*9cc0*/  ISETP.GT.AND P3, PT, R0.reuse, 0x21, P2 ;  /* 0x000000210000780c */ /* 0x040fe40001764270 */
[----:B------:R-:W-:Y:S01]  /*9cd0*/  F2FP.F16.F32.PACK_AB R87, RZ, R87 ;  /* 0x00000057ff57723e */ /* 0x000fe200000000ff */
[----:B------:R-:W-:Y:S01]  /*9ce0*/  @P4 STG.E.U16 desc[UR36][R4.64+0x40], R40 ;  /* 0x0000402804004986 */ /* 0x000fe2000c101524 */
[----:B------:R-:W-:-:S03]  /*9cf0*/  ISETP.GT.AND P4, PT, R0, 0x28, P1 ;  /* 0x000000280000780c */ /* 0x000fc60000f84270 */
[----:B------:R-:W-:Y:S01]  /*9d00*/  @P5 STG.E.U16 desc[UR36][R4.64+0x42], R41 ;  /* 0x0000422904005986 */ /* 0x000fe2000c101524 */
[----:B------:R-:W-:Y:S01]  /*9d10*/  ISETP.GT.AND P5, PT, R0, 0x29, P1 ;  /* 0x000000290000780c */ /* 0x000fe20000fa4270 */
[----:B0-----:R-:W-:Y:S02]  /*9d20*/  @P0 IMAD.MOV.U32 R6, RZ, RZ, R14 ;  /* 0x000000ffff060224 */ /* 0x001fe400078e000e */
[----:B------:R-:W-:-:S05]  /*9d30*/  @P0 IMAD.MOV.U32 R7, RZ, RZ, R15 ;  /* 0x000000ffff070224 */ /* 0x000fca00078e000f */
[----:B------:R0:W-:Y:S01]  /*9d40*/  @P0 STG.E.U16 desc[UR36][R6.64+0x40], R42 ;  /* 0x0000402a06000986 */ /* 0x0001e2000c101524 */
[----:B------:R-:W-:Y:S01]  /*9d50*/  ISETP.GT.AND P0, PT, R0, 0x28, P2 ;  /* 0x000000280000780c */ /* 0x000fe20001704270 */
[----:B0-----:R-:W-:Y:S02]  /*9d60*/  @P3 IMAD.MOV.U32 R6, RZ, RZ, R14 ;  /* 0x000000ffff063224 */ /* 0x001fe400078e000e */
[----:B------:R-:W-:-:S05]  /*9d70*/  @P3 IMAD.MOV.U32 R7, RZ, RZ, R15 ;  /* 0x000000ffff073224 */ /* 0x000fca00078e000f */
[----:B------:R0:W-:Y:S01]  /*9d80*/  @P3 STG.E.U16 desc[UR36][R6.64+0x42], R43 ;  /* 0x0000422b06003986 */ /* 0x0001e2000c101524 */
[----:B------:R-:W-:-:S03]  /*9d90*/  ISETP.GT.AND P3, PT, R0, 0x29, P2 ;  /* 0x000000290000780c */ /* 0x000fc60001764270 */
[----:B------:R-:W-:Y:S01]  /*9da0*/  @P4 STG.E.U16 desc[UR36][R4.64+0x50], R44 ;  /* 0x0000502c04004986 */ /* 0x000fe2000c101524 */
[----:B------:R-:W-:-:S03]  /*9db0*/  ISETP.GT.AND P4, PT, R0, 0x30, P1 ;  /* 0x000000300000780c */ /* 0x000fc60000f84270 */
[----:B------:R-:W-:Y:S01]  /*9dc0*/  @P5 STG.E.U16 desc[UR36][R4.64+0x52], R45 ;  /* 0x0000522d04005986 */ /* 0x000fe2000c101524 */
[----:B------:R-:W-:Y:S01]  /*9dd0*/  ISETP.GT.AND P5, PT, R0, 0x31, P1 ;  /* 0x000000310000780c */ /* 0x000fe20000fa4270 */
[----:B0-----:R-:W-:Y:S02]  /*9de0*/  @P0 IMAD.MOV.U32 R6, RZ, RZ, R14 ;  /* 0x000000ffff060224 */ /* 0x001fe400078e000e */
[----:B------:R-:W-:-:S05]  /*9df0*/  @P0 IMAD.MOV.U32 R7, RZ, RZ, R15 ;  /* 0x000000ffff070224 */ /* 0x000fca00078e000f */
[----:B------:R0:W-:Y:S01]  /*9e00*/  @P0 STG.E.U16 desc[UR36][R6.64+0x50], R46 ;  /* 0x0000502e06000986 */ /* 0x0001e2000c101524 */
[----:B------:R-:W-:Y:S02]  /*9e10*/  ISETP.GT.AND P0, PT, R0, 0x30, P2 ;  /* 0x000000300000780c */ /* 0x000fe40001704270 */
[----:B0-----:R-:W-:Y:S01]  /*9e20*/  @P3 MOV R6, R14 ;  /* 0x0000000e00063202 */ /* 0x001fe20000000f00 */
        /* <DEDUP_REMOVED lines=98> */
[C---:B------:R-:W-:Y:S02]  /*a450*/  ISETP.GT.AND P3, PT, R0.reuse, 0x78, P1 ;  /* 0x000000780000780c */ /* 0x040fe40000f64270 */
[C---:B------:R-:W-:Y:S01]  /*a460*/  ISETP.GT.AND P1, PT, R0.reuse, 0x79, P1 ;  /* 0x000000790000780c */ /* 0x040fe20000f24270 */
[----:B------:R-:W-:Y:S01]  /*a470*/  @P4 STG.E.U16 desc[UR36][R4.64+0xe0], R80 ;  /* 0x0000e05004004986 */ /* 0x000fe2000c101524 */
[----:B------:R-:W-:-:S03]  /*a480*/  ISETP.GT.AND P4, PT, R0, 0x71, P2 ;  /* 0x000000710000780c */ /* 0x000fc60001784270 */
[----:B------:R-:W-:Y:S01]  /*a490*/  @P5 STG.E.U16 desc[UR36][R4.64+0xe2], R81 ;  /* 0x0000e25104005986 */ /* 0x000fe2000c101524 */
[C---:B------:R-:W-:Y:S02]  /*a4a0*/  ISETP.GT.AND P5, PT, R0.reuse, 0x78, P2 ;  /* 0x000000780000780c */ /* 0x040fe400017a4270 */
[----:B------:R-:W-:Y:S01]  /*a4b0*/  ISETP.GT.AND P2, PT, R0, 0x79, P2 ;  /* 0x000000790000780c */ /* 0x000fe20001744270 */
[----:B0-----:R-:W-:Y:S02]  /*a4c0*/  @P0 IMAD.MOV.U32 R6, RZ, RZ, R14 ;  /* 0x000000ffff060224 */ /* 0x001fe400078e000e */
[----:B------:R-:W-:-:S05]  /*a4d0*/  @P0 IMAD.MOV.U32 R7, RZ, RZ, R15 ;  /* 0x000000ffff070224 */ /* 0x000fca00078e000f */
[----:B------:R0:W-:Y:S02]  /*a4e0*/  @P0 STG.E.U16 desc[UR36][R6.64+0xe0], R82 ;  /* 0x0000e05206000986 */ /* 0x0001e4000c101524 */
[----:B0-----:R-:W-:Y:S02]  /*a4f0*/  @P4 IMAD.MOV.U32 R6, RZ, RZ, R14 ;  /* 0x000000ffff064224 */ /* 0x001fe400078e000e */
[----:B------:R-:W-:-:S05]  /*a500*/  @P4 IMAD.MOV.U32 R7, RZ, RZ, R15 ;  /* 0x000000ffff074224 */ /* 0x000fca00078e000f */
[----:B------:R-:W-:Y:S04]  /*a510*/  @P4 STG.E.U16 desc[UR36][R6.64+0xe2], R83 ;  /* 0x0000e25306004986 */ /* 0x000fe8000c101524 */
[----:B------:R-:W-:Y:S04]  /*a520*/  @P3 STG.E.U16 desc[UR36][R4.64+0xf0], R84 ;  /* 0x0000f05404003986 */ /* 0x000fe8000c101524 */
[----:B------:R0:W-:Y:S02]  /*a530*/  @P1 STG.E.U16 desc[UR36][R4.64+0xf2], R85 ;  /* 0x0000f25504001986 */ /* 0x0001e4000c101524 */
[----:B0-----:R-:W-:-:S02]  /*a540*/  @P5 IMAD.MOV.U32 R4, RZ, RZ, R14 ;  /* 0x000000ffff045224 */ /* 0x001fc400078e000e */
[----:B------:R-:W-:-:S05]  /*a550*/  @P5 IMAD.MOV.U32 R5, RZ, RZ, R15 ;  /* 0x000000ffff055224 */ /* 0x000fca00078e000f */
[----:B------:R0:W-:Y:S04]  /*a560*/  @P5 STG.E.U16 desc[UR36][R4.64+0xf0], R86 ;  /* 0x0000f05604005986 */ /* 0x0001e8000c101524 */
[----:B------:R0:W-:Y:S02]  /*a570*/  @P2 STG.E.U16 desc[UR36][R14.64+0xf2], R87 ;  /* 0x0000f2570e002986 */ /* 0x0001e4000c101524 */
.L_x_286:
[----:B------:R-:W-:Y:S05]  /*a580*/  BSYNC B0 ;  /* 0x0000000000007941 */ /* 0x000fea0003800000 */
.L_x_34:
[----:B------:R-:W-:Y:S01]  /*a590*/  ULDC UR4, c[0x0][0xc] ;  /* 0x0000030000047ab9 */ /* 0x000fe20000000800 */
[----:B------:R-:W-:Y:S01]  /*a5a0*/  ULDC UR5, c[0x0][0x10] ;  /* 0x0000040000057ab9 */ /* 0x000fe20000000800 */
[----:B0-----:R-:W0:Y:S01]  /*a5b0*/  LDC R3, c[0x0][0x14] ;  /* 0x00000500ff037b82 */ /* 0x001e220000000800 */
[----:B------:R-:W-:Y:S01]  /*a5c0*/  UIMAD.WIDE.U32 UR4, UR4, UR5, URZ ;  /* 0x00000005040472a5 */ /* 0x000fe2000f8e003f */
[----:B------:R-:W-:Y:S01]  /*a5d0*/  PRMT R0, RZ, 0x7610, R0 ;  /* 0x00007610ff007816 */ /* 0x000fe20000000000 */
[----:B-----5:R-:W-:Y:S02]  /*a5e0*/  IMAD.MOV.U32 R154, RZ, RZ, -0x1 ;  /* 0xffffffffff9a7424 */ /* 0x020fe400078e00ff */
[----:B------:R-:W-:Y:S02]  /*a5f0*/  IMAD.MOV.U32 R23, RZ, RZ, -0x1 ;  /* 0xffffffffff177424 */ /* 0x000fe400078e00ff */
[----:B0-----:R-:W-:-:S04]  /*a600*/  IMAD.WIDE.U32 R16, R3, UR4, R16 ;  /* 0x0000000403107c25 */ /* 0x001fc8000f8e0010 */
[----:B------:R-:W-:Y:S01]  /*a610*/  IMAD R3, R3, UR5, RZ ;  /* 0x0000000503037c24 */ /* 0x000fe2000f8e02ff */
[----:B------:R-:W-:Y:S02]  /*a620*/  ULDC.64 UR4, c[0x0][0x650] ;  /* 0x0001940000047ab9 */ /* 0x000fe40000000a00 */
[----:B------:R-:W-:Y:S02]  /*a630*/  ISETP.GE.U32.AND P0, PT, R16, UR4, PT ;  /* 0x0000000410007c0c */ /* 0x000fe4000bf06070 */
[----:B------:R-:W-:-:S04]  /*a640*/  IADD3 R17, R17, R3, RZ ;  /* 0x0000000311117210 */ /* 0x000fc80007ffe0ff */
[----:B------:R-:W-:-:S13]  /*a650*/  ISETP.GE.U32.AND.EX P0, PT, R17, UR5, PT, P0 ;  /* 0x0000000511007c0c */ /* 0x000fda000bf06100 */
[----:B------:R-:W-:Y:S05]  /*a660*/  @P0 BRA `(.L_x_287) ;  /* 0x0000000400640947 */ /* 0x000fea0003800000 */
[----:B------:R-:W0:Y:S01]  /*a670*/  S2R R12, SR_CTAID.X ;  /* 0x00000000000c7919 */ /* 0x000e220000002500 */
[----:B-12---:R-:W1:Y:S01]  /*a680*/  LDC.64 R10, c[0x0][0x628] ;  /* 0x00018a00ff0a7b82 */ /* 0x006e620000000a00 */
[----:B------:R-:W-:Y:S01]  /*a690*/  ULDC UR4, c[0x0][0x150] ;  /* 0x0000540000047ab9 */ /* 0x000fe20000000800 */
[----:B------:R-:W-:Y:S01]  /*a6a0*/  IMAD.MOV.U32 R8, RZ, RZ, R16 ;  /* 0x000000ffff087224 */ /* 0x000fe200078e0010 */
[----:B------:R-:W2:Y:S01]  /*a6b0*/  S2R R24, SR_CTAID.Y ;  /* 0x0000000000187919 */ /* 0x000ea20000002600 */
[----:B------:R-:W-:-:S04]  /*a6c0*/  IMAD.MOV.U32 R9, RZ, RZ, R17 ;  /* 0x000000ffff097224 */ /* 0x000fc800078e0011 */
[----:B------:R-:W2:Y:S08]  /*a6d0*/  LDC R21, c[0x0][0x144] ;  /* 0x00005100ff157b82 */ /* 0x000eb00000000800 */
[----:B------:R-:W2:Y:S08]  /*a6e0*/  LDC R0, c[0x0][0x630] ;  /* 0x00018c00ff007b82 */ /* 0x000eb00000000800 */
[----:B------:R-:W2:Y:S01]  /*a6f0*/  LDC.64 R14, c[0x0][0x620] ;  /* 0x00018800ff0e7b82 */ /* 0x000ea20000000a00 */
[----:B-1----:R-:W-:-:S04]  /*a700*/  ISETP.NE.U32.AND P0, PT, R10, RZ, PT ;  /* 0x000000ff0a00720c */ /* 0x002fc80003f05070 */
[----:B------:R-:W-:Y:S02]  /*a710*/  ISETP.NE.AND.EX P0, PT, R11, RZ, PT, P0 ;  /* 0x000000ff0b00720c */ /* 0x000fe40003f05300 */
[----:B0-----:R-:W-:-:S05]  /*a720*/  I2FP.F32.U32 R3, R12 ;  /* 0x0000000c00037245 */ /* 0x001fca0000201000 */
[----:B------:R-:W-:-:S04]  /*a730*/  FMUL R3, R3, UR4 ;  /* 0x0000000403037c20 */ /* 0x000fc80008400000 */
[----:B------:R0:W1:Y:S02]  /*a740*/  F2I.U32.TRUNC.NTZ R20, R3 ;  /* 0x0000000300147305 */ /* 0x000064000020f000 */
[----:B------:R-:W-:Y:S05]  /*a750*/  @!P0 BRA `(.L_x_288) ;  /* 0x0000000000288947 */ /* 0x000fea0003800000 */
[----:B0-----:R-:W0:Y:S02]  /*a760*/  LDC R3, c[0x0][0x634] ;  /* 0x00018d00ff037b82 */ /* 0x001e240000000800 */
[----:B0-----:R-:W-:-:S05]  /*a770*/  IADD3 R3, P0, R16, R3, RZ ;  /* 0x0000000310037210 */ /* 0x001fca0007f1e0ff */
[----:B------:R-:W-:-:S04]  /*a780*/  IMAD.X R13, RZ, RZ, R17, P0 ;  /* 0x000000ffff0d7224 */ /* 0x000fc800000e0611 */
[----:B------:R-:W-:-:S04]  /*a790*/  IMAD.WIDE.U32 R4, R13, R10, RZ ;  /* 0x0000000a0d047225 */ /* 0x000fc800078e00ff */
[----:B------:R-:W-:-:S04]  /*a7a0*/  IMAD.WIDE.U32 R6, P0, R3, R11, R4 ;  /* 0x0000000b03067225 */ /* 0x000fc80007800004 */
[----:B------:R-:W-:-:S04]  /*a7b0*/  IMAD.WIDE.U32 R4, R3, R10, RZ ;  /* 0x0000000a03047225 */ /* 0x000fc800078e00ff */
[----:B------:R-:W-:Y:S01]  /*a7c0*/  IMAD.X R9, RZ, RZ, RZ, P0 ;  /* 0x000000ffff097224 */ /* 0x000fe200000e06ff */
[----:B------:R-:W-:Y:S01]  /*a7d0*/  IADD3 RZ, P0, R5, R6, RZ ;  /* 0x0000000605ff7210 */ /* 0x000fe20007f1e0ff */
[----:B------:R-:W-:-:S04]  /*a7e0*/  IMAD.MOV.U32 R8, RZ, RZ, R7 ;  /* 0x000000ffff087224 */ /* 0x000fc800078e0007 */
[----:B------:R-:W-:-:S08]  /*a7f0*/  IMAD.WIDE.U32.X R8, R13, R11, R8, P0 ;  /* 0x0000000b0d087225 */ /* 0x000fd000000e0408 */
.L_x_288:
[----:B------:R-:W5:Y:S01]  /*a800*/  LDC.64 R30, c[0x0][0x640] ;  /* 0x00019000ff1e7b82 */ /* 0x000f620000000a00 */
[-CC-:B--2---:R-:W-:Y:S01]  /*a810*/  SHF.R.U64 R23, R8, R0.reuse, R9.reuse ;  /* 0x0000000008177219 */ /* 0x184fe20000001209 */
[----:B-1----:R-:W-:Y:S01]  /*a820*/  IMAD.MOV R20, RZ, RZ, -R20 ;  /* 0x000000ffff147224 */ /* 0x002fe200078e0a14 */
[----:B------:R-:W-:Y:S01]  /*a830*/  SHF.R.U32.HI R0, RZ, R0, R9 ;  /* 0x00000000ff007219 */ /* 0x000fe20000011609 */
[----:B------:R-:W-:Y:S01]  /*a840*/  ULDC UR4, c[0x0][0x154] ;  /* 0x0000550000047ab9 */ /* 0x000fe20000000800 */
[----:B0-----:R-:W-:Y:S01]  /*a850*/  IADD3 R3, P0, RZ, -R23, RZ ;  /* 0x80000017ff037210 */ /* 0x001fe20007f1e0ff */
[----:B------:R-:W-:Y:S02]  /*a860*/  IMAD R26, R21, R20, R12 ;  /* 0x00000014151a7224 */ /* 0x000fe400078e020c */
[----:B------:R-:W0:Y:S01]  /*a870*/  LDC R6, c[0x0][0x618] ;  /* 0x00018600ff067b82 */ /* 0x000e220000000800 */
[----:B------:R-:W-:Y:S01]  /*a880*/  IADD3.X R5, RZ, ~R0, RZ, P0, !PT ;  /* 0x80000000ff057210 */ /* 0x000fe200007fe4ff */
[----:B------:R-:W-:-:S04]  /*a890*/  IMAD.MOV.U32 R7, RZ, RZ, 0x1 ;  /* 0x00000001ff077424 */ /* 0x000fc800078e00ff */
[-C--:B------:R-:W-:Y:S02]  /*a8a0*/  IMAD R0, R5, R14.reuse, RZ ;  /* 0x0000000e05007224 */ /* 0x080fe400078e02ff */
[----:B------:R-:W1:Y:S01]  /*a8b0*/  LDC R8, c[0x0][0x608] ;  /* 0x00018200ff087b82 */ /* 0x000e620000000800 */
[----:B------:R-:W-:-:S04]  /*a8c0*/  IMAD.WIDE.U32 R4, R3, R14, R16 ;  /* 0x0000000e03047225 */ /* 0x000fc800078e0010 */
[----:B------:R-:W-:Y:S01]  /*a8d0*/  IMAD R3, R3, R15, R0 ;  /* 0x0000000f03037224 */ /* 0x000fe200078e0200 */
[----:B------:R-:W-:Y:S02]  /*a8e0*/  I2FP.F32.U32 R0, R24 ;  /* 0x0000001800007245 */ /* 0x000fe40000201000 */
[----:B------:R-:W2:Y:S01]  /*a8f0*/  LDC R28, c[0x0][0x658] ;  /* 0x00019600ff1c7b82 */ /* 0x000ea20000000800 */
[----:B------:R-:W-:Y:S01]  /*a900*/  IMAD.IADD R3, R5, 0x1, R3 ;  /* 0x0000000105037824 */ /* 0x000fe200078e0203 */
[----:B-----5:R-:W-:Y:S01]  /*a910*/  ISETP.NE.U32.AND P0, PT, R30, RZ, PT ;  /* 0x000000ff1e00720c */ /* 0x020fe20003f05070 */
[----:B------:R-:W-:Y:S01]  /*a920*/  FMUL R0, R0, UR4 ;  /* 0x0000000400007c20 */ /* 0x000fe20008400000 */
[----:B------:R-:W-:Y:S02]  /*a930*/  IMAD.MOV.U32 R5, RZ, RZ, -0x1 ;  /* 0xffffffffff057424 */ /* 0x000fe400078e00ff */
[----:B------:R-:W-:Y:S01]  /*a940*/  ISETP.NE.AND.EX P0, PT, R31, RZ, PT, P0 ;  /* 0x000000ff1f00720c */ /* 0x000fe20003f05300 */
[----:B------:R1:W2:Y:S01]  /*a950*/  F2I.U32.TRUNC.NTZ R13, R0 ;  /* 0x00000000000d7305 */ /* 0x0002a2000020f000 */
[----:B------:R-:W3:Y:S01]  /*a960*/  LDC R15, c[0x0][0x148] ;  /* 0x00005200ff0f7b82 */ /* 0x000ee20000000800 */
[----:B0-----:R-:W-:-:S02]  /*a970*/  SHF.R.U64 R12, R4, R6, R3 ;  /* 0x00000006040c7219 */ /* 0x001fc40000001203 */
[----:B------:R-:W-:-:S05]  /*a980*/  SHF.R.U32.HI R3, RZ, R6, R3 ;  /* 0x00000006ff037219 */ /* 0x000fca0000011603 */
[----:B------:R-:W0:Y:S01]  /*a990*/  LDC R20, c[0x0][0x600] ;  /* 0x00018000ff147b82 */ /* 0x000e220000000800 */
[-CC-:B-1----:R-:W-:Y:S02]  /*a9a0*/  SHF.R.U64 R10, R12, R8.reuse, R3.reuse ;  /* 0x000000080c0a7219 */ /* 0x182fe40000001203 */
[----:B------:R-:W-:-:S05]  /*a9b0*/  SHF.R.U32.HI R3, RZ, R8, R3 ;  /* 0x00000008ff037219 */ /* 0x000fca0000011603 */
[----:B------:R-:W1:Y:S01]  /*a9c0*/  LDC R21, c[0x0][0x648] ;  /* 0x00019200ff157b82 */ /* 0x000e620000000800 */
[-C--:B--2---:R-:W-:Y:S02]  /*a9d0*/  SHF.L.U32 R4, R5, R28.reuse, RZ ;  /* 0x0000001c05047219 */ /* 0x084fe400000006ff */
[-CC-:B------:R-:W-:Y:S02]  /*a9e0*/  SHF.R.U64 R14, R10, R28.reuse, R3.reuse ;  /* 0x0000001c0a0e7219 */ /* 0x180fe40000001203 */
[----:B------:R-:W-:Y:S02]  /*a9f0*/  SHF.R.U32.HI R5, RZ, R28, R3 ;  /* 0x0000001cff057219 */ /* 0x000fe40000011603 */
[----:B------:R-:W-:Y:S01]  /*aa00*/  LOP3.LUT R153, RZ, R4, RZ, 0x33, !PT ;  /* 0x00000004ff997212 */ /* 0x000fe200078e33ff */
[----:B------:R-:W2:Y:S01]  /*aa10*/  LDC R25, c[0x0][0x638] ;  /* 0x00018e00ff197b82 */ /* 0x000ea20000000800 */
[----:B------:R-:W-:Y:S01]  /*aa20*/  SHF.L.U32 R28, R7, R28, RZ ;  /* 0x0000001c071c7219 */ /* 0x000fe200000006ff */
[----:B------:R-:W-:-:S06]  /*aa30*/  IMAD.MOV.U32 R4, RZ, RZ, R14 ;  /* 0x000000ffff047224 */ /* 0x000fcc00078e000e */
[----:B------:R-:W0:Y:S01]  /*aa40*/  LDC R27, c[0x0][0x610] ;  /* 0x00018400ff1b7b82 */ /* 0x000e220000000800 */
[----:B------:R-:W-:Y:S05]  /*aa50*/  @!P0 BRA `(.L_x_289) ;  /* 0x0000000000288947 */ /* 0x000fea0003800000 */
[----:B------:R-:W5:Y:S02]  /*aa60*/  LDC R3, c[0x0][0x64c] ;  /* 0x00019300ff037b82 */ /* 0x000f640000000800 */
[----:B-----5:R-:W-:-:S05]  /*aa70*/  IADD3 R3, P0, R14, R3, RZ ;  /* 0x000000030e037210 */ /* 0x020fca0007f1e0ff */
[----:B------:R-:W-:-:S04]  /*aa80*/  IMAD.X R11, RZ, RZ, R5, P0 ;  /* 0x000000ffff0b7224 */ /* 0x000fc800000e0605 */
[----:B------:R-:W-:-:S04]  /*aa90*/  IMAD.WIDE.U32 R4, R11, R30, RZ ;  /* 0x0000001e0b047225 */ /* 0x000fc800078e00ff */
[----:B------:R-:W-:-:S04]  /*aaa0*/  IMAD.WIDE.U32 R6, P0, R3, R31, R4 ;  /* 0x0000001f03067225 */ /* 0x000fc80007800004 */
[----:B------:R-:W-:Y:S01]  /*aab0*/  IMAD.WIDE.U32 R4, R3, R30, RZ ;  /* 0x0000001e03047225 */ /* 0x000fe200078e00ff */
[----:B------:R-:W-:-:S03]  /*aac0*/  MOV R8, R7 ;  /* 0x0000000700087202 */ /* 0x000fc60000000f00 */
[----:B------:R-:W-:Y:S01]  /*aad0*/  IMAD.X R9, RZ, RZ, RZ, P0 ;  /* 0x000000ffff097224 */ /* 0x000fe200000e06ff */
[----:B------:R-:W-:-:S05]  /*aae0*/  IADD3 RZ, P0, R5, R6, RZ ;  /* 0x0000000605ff7210 */ /* 0x000fca0007f1e0ff */
[----:B------:R-:W-:-:S08]  /*aaf0*/  IMAD.WIDE.U32.X R4, R11, R31, R8, P0 ;  /* 0x0000001f0b047225 */ /* 0x000fd000000e0408 */
.L_x_289:
[----:B------:R-:W-:Y:S01]  /*ab00*/  ISETP.NE.AND P0, PT, R2, 0x1, PT ;  /* 0x000000010200780c */ /* 0x000fe20003f05270 */
[----:B------:R-:W-:Y:S01]  /*ab10*/  IMAD.MOV R13, RZ, RZ, -R13 ;  /* 0x000000ffff0d7224 */ /* 0x000fe200078e0a0d */
[----:B-1----:R-:W-:Y:S01]  /*ab20*/  SHF.R.U64 R0, R4, R21, R5 ;  /* 0x0000001504007219 */ /* 0x002fe20000001205 */
[----:B0-----:R-:W-:Y:S01]  /*ab30*/  VIADD R5, R20, 0xffffffff ;  /* 0xffffffff14057836 */ /* 0x001fe20000000000 */
[----:B------:R-:W-:-:S03]  /*ab40*/  LOP3.LUT R153, R10, R153, RZ, 0xc0, !PT ;  /* 0x000000990a997212 */ /* 0x000fc600078ec0ff */
[----:B------:R-:W-:Y:S01]  /*ab50*/  IMAD.MOV R3, RZ, RZ, -R0 ;  /* 0x000000ffff037224 */ /* 0x000fe200078e0a00 */
[----:B------:R-:W-:Y:S01]  /*ab60*/  LOP3.LUT R5, R12, R5, RZ, 0xc0, !PT ;  /* 0x000000050c057212 */ /* 0x000fe200078ec0ff */
[----:B------:R-:W-:Y:S02]  /*ab70*/  IMAD R153, R28, R0, R153 ;  /* 0x000000001c997224 */ /* 0x000fe400078e0299 */
[----:B--2---:R-:W-:Y:S02]  /*ab80*/  IMAD R0, R3, R25, R14 ;  /* 0x0000001903007224 */ /* 0x004fe400078e020e */
[----:B---3--:R-:W-:Y:S02]  /*ab90*/  @P0 IMAD R26, R15, R13, R24 ;  /* 0x0000000d0f1a0224 */ /* 0x008fe400078e0218 */
[----:B------:R-:W-:Y:S02]  /*aba0*/  IMAD R4, R0, R20, R5 ;  /* 0x0000001400047224 */ /* 0x000fe400078e0205 */
[----:B------:R-:W-:-:S02]  /*abb0*/  IMAD R153, R153, R27, R26 ;  /* 0x0000001b99997224 */ /* 0x000fc400078e021a */
[----:B------:R-:W-:-:S03]  /*abc0*/  IMAD.MOV.U32 R3, RZ, RZ, 0x1 ;  /* 0x00000001ff037424 */ /* 0x000fc600078e00ff */
[----:B------:R-:W-:Y:S02]  /*abd0*/  SEL R154, R4, R153, !P0 ;  /* 0x00000099049a7207 */ /* 0x000fe40004000000 */
[----:B------:R-:W-:Y:S02]  /*abe0*/  PRMT R0, R3, 0x7610, R0 ;  /* 0x0000761003007816 */ /* 0x000fe40000000000 */
[----:B------:R-:W-:-:S07]  /*abf0*/  SEL R153, R153, R4, !P0 ;  /* 0x0000000499997207 */ /* 0x000fce0004000000 */
.L_x_287:
[----:B------:R-:W-:-:S13]  /*ac00*/  LOP3.LUT P0, RZ, R0, 0xff, RZ, 0xc0, !PT ;  /* 0x000000ff00ff7812 */ /* 0x000fda000780c0ff */
[----:B------:R-:W-:Y:S05]  /*ac10*/  @P0 BRA `(.L_x_290) ;  /* 0xffffff6400700947 */ /* 0x000fea000383ffff */
[----:B------:R-:W-:Y:S05]  /*ac20*/  EXIT ;  /* 0x000000000000794d */ /* 0x000fea0003800000 */
.L_x_7:
[----:B0-----:R-:W-:Y:S01]  /*ac30*/  ULDC.64 UR4, c[0x0][0x650] ;  /* 0x0001940000047ab9 */ /* 0x001fe20000000a00 */
        /* <DEDUP_REMOVED lines=8> */
[----:B------:R-:W-:Y:S01]  /*acc0*/  MOV R12, R16 ;  /* 0x00000010000c7202 */ /* 0x000fe20000000f00 */
[----:B------:R-:W-:-:S06]  /*acd0*/  IMAD.MOV.U32 R13, RZ, RZ, R17 ;  /* 0x000000ffff0d7224 */ /* 0x000fcc00078e0011 */
[----:B------:R-:W1:Y:S08]  /*ace0*/  LDC R6, c[0x0][0x630] ;  /* 0x00018c00ff067b82 */ /* 0x000e700000000800 */
[----:B------:R-:W2:Y:S01]  /*acf0*/  LDC.64 R26, c[0x0][0x620] ;  /* 0x00018800ff1a7b82 */ /* 0x000ea20000000a00 */
[----:B0-----:R-:W-:-:S04]  /*ad00*/  ISETP.NE.U32.AND P0, PT, R14, RZ, PT ;  /* 0x000000ff0e00720c */ /* 0x001fc80003f05070 */
[----:B------:R-:W-:-:S13]  /*ad10*/  ISETP.NE.AND.EX P0, PT, R15, RZ, PT, P0 ;  /* 0x000000ff0f00720c */ /* 0x000fda0003f05300 */
[----:B-12---:R-:W-:Y:S05]  /*ad20*/  @!P0 BRA `(.L_x_292) ;  /* 0x0000000000288947 */ /* 0x006fea0003800000 */
[----:B------:R-:W0:Y:S02]  /*ad30*/  LDC R9, c[0x0][0x634] ;  /* 0x00018d00ff097b82 */ /* 0x000e240000000800 */
        /* <DEDUP_REMOVED lines=9> */
.L_x_292:
[----:B------:R-:W0:Y:S01]  /*add0*/  LDC.64 R28, c[0x0][0x640] ;  /* 0x00019000ff1c7b82 */ /* 0x000e220000000a00 */
[-CC-:B------:R-:W-:Y:S01]  /*ade0*/  SHF.R.U64 R22, R12, R6.reuse, R13.reuse ;  /* 0x000000060c167219 */ /* 0x180fe2000000120d */
[----:B------:R-:W-:Y:S01]  /*adf0*/  IMAD.MOV.U32 R30, RZ, RZ, 0x1 ;  /* 0x00000001ff1e7424 */ /* 0x000fe200078e00ff */
[----:B------:R-:W-:Y:S02]  /*ae00*/  SHF.R.U32.HI R6, RZ, R6, R13 ;  /* 0x00000006ff067219 */ /* 0x000fe4000001160d */
        /* <DEDUP_REMOVED lines=8> */
[----:B------:R-:W-:Y:S01]  /*ae90*/  IMAD.IADD R9, R9, 0x1, R11 ;  /* 0x0000000109097824 */ /* 0x000fe200078e020b */
[----:B0-----:R-:W-:-:S04]  /*aea0*/  ISETP.NE.U32.AND P0, PT, R28, RZ, PT ;  /* 0x000000ff1c00720c */ /* 0x001fc80003f05070 */
[----:B------:R-:W-:Y:S02]  /*aeb0*/  ISETP.NE.AND.EX P0, PT, R29, RZ, PT, P0 ;  /* 0x000000ff1d00720c */ /* 0x000fe40003f05300 */
[----:B------:R-:W0:Y:S01]  /*aec0*/  LDC R20, c[0x0][0x600] ;  /* 0x00018000ff147b82 */ /* 0x000e220000000800 */
[-CC-:B-1----:R-:W-:Y:S02]  /*aed0*/  SHF.R.U64 R14, R8, R10.reuse, R9.reuse ;  /* 0x0000000a080e7219 */ /* 0x182fe40000001209 */
[----:B------:R-:W-:Y:S02]  /*aee0*/  SHF.R.U32.HI R9, RZ, R10, R9 ;  /* 0x0000000aff097219 */ /* 0x000fe40000011609 */
[----:B------:R-:W-:-:S03]  /*aef0*/  MOV R8, 0xffffffff ;  /* 0xffffffff00087802 */ /* 0x000fc60000000f00 */
[----:B------:R-:W1:Y:S01]  /*af00*/  LDC R26, c[0x0][0x648] ;  /* 0x00019200ff1a7b82 */ /* 0x000e620000000800 */
[-CC-:B--2---:R-:W-:Y:S02]  /*af10*/  SHF.R.U64 R21, R14, R12.reuse, R9.reuse ;  /* 0x0000000c0e157219 */ /* 0x184fe40000001209 */
[----:B------:R-:W-:-:S05]  /*af20*/  SHF.R.U32.HI R6, RZ, R12, R9 ;  /* 0x0000000cff067219 */ /* 0x000fca0000011609 */
[----:B------:R-:W2:Y:S01]  /*af30*/  LDC R27, c[0x0][0x638] ;  /* 0x00018e00ff1b7b82 */ /* 0x000ea20000000800 */
[-C--:B---3--:R-:W-:Y:S02]  /*af40*/  SHF.L.U32 R8, R8, R25.reuse, RZ ;  /* 0x0000001908087219 */ /* 0x088fe400000006ff */
[-CC-:B------:R-:W-:Y:S02]  /*af50*/  SHF.R.U64 R23, R21, R25.reuse, R6.reuse ;  /* 0x0000001915177219 */ /* 0x180fe40000001206 */
[----:B------:R-:W-:Y:S02]  /*af60*/  LOP3.LUT R32, RZ, R8, RZ, 0x33, !PT ;  /* 0x00000008ff207212 */ /* 0x000fe400078e33ff */
[----:B------:R-:W-:Y:S01]  /*af70*/  SHF.R.U32.HI R9, RZ, R25, R6 ;  /* 0x00000019ff097219 */ /* 0x000fe20000011606 */
[----:B------:R-:W3:Y:S01]  /*af80*/  LDC R31, c[0x0][0x610] ;  /* 0x00018400ff1f7b82 */ /* 0x000ee20000000800 */
[----:B------:R-:W-:Y:S01]  /*af90*/  IMAD.MOV.U32 R8, RZ, RZ, R23 ;  /* 0x000000ffff087224 */ /* 0x000fe200078e0017 */
[----:B------:R-:W-:Y:S06]  /*afa0*/  @!P0 BRA `(.L_x_293) ;  /* 0x0000000000288947 */ /* 0x000fec0003800000 */
[----:B------:R-:W4:Y:S02]  /*afb0*/  LDC R6, c[0x0][0x64c] ;  /* 0x00019300ff067b82 */ /* 0x000f240000000800 */
[----:B----4-:R-:W-:-:S05]  /*afc0*/  IADD3 R13, P0, R23, R6, RZ ;  /* 0x00000006170d7210 */ /* 0x010fca0007f1e0ff */
        /* <DEDUP_REMOVED lines=8> */
.L_x_293:
[----:B------:R-:W-:Y:S02]  /*b050*/  ISETP.NE.AND P0, PT, R2, 0x1, PT ;  /* 0x000000010200780c */ /* 0x000fe40003f05270 */
[----:B-1----:R-:W-:Y:S01]  /*b060*/  SHF.R.U64 R6, R8, R26, R9 ;  /* 0x0000001a08067219 */ /* 0x002fe20000001209 */
[----:B0-----:R-:W-:Y:S01]  /*b070*/  VIADD R9, R20, 0xffffffff ;  /* 0xffffffff14097836 */ /* 0x001fe20000000000 */
[----:B------:R-:W-:Y:S02]  /*b080*/  SHF.L.U32 R30, R30, R25, RZ ;  /* 0x000000191e1e7219 */ /* 0x000fe400000006ff */
[----:B------:R-:W-:Y:S02]  /*b090*/  LOP3.LUT R5, R21, R32, RZ, 0xc0, !PT ;  /* 0x0000002015057212 */ /* 0x000fe400078ec0ff */
[----:B------:R-:W-:-:S03]  /*b0a0*/  IADD3 R8, -R6, RZ, RZ ;  /* 0x000000ff06087210 */ /* 0x000fc60007ffe1ff */
[----:B------:R-:W-:Y:S01]  /*b0b0*/  IMAD R6, R30, R6, R5 ;  /* 0x000000061e067224 */ /* 0x000fe200078e0205 */
[----:B------:R-:W-:Y:S01]  /*b0c0*/  LOP3.LUT R5, R14, R9, RZ, 0xc0, !PT ;  /* 0x000000090e057212 */ /* 0x000fe200078ec0ff */
[----:B------:R-:W-:Y:S02]  /*b0d0*/  @P0 IMAD R3, R7, R24, R4 ;  /* 0x0000001807030224 */ /* 0x000fe400078e0204 */
[----:B--2---:R-:W-:Y:S02]  /*b0e0*/  IMAD R4, R8, R27, R23 ;  /* 0x0000001b08047224 */ /* 0x004fe400078e0217 */
[----:B---3--:R-:W-:Y:S02]  /*b0f0*/  IMAD R3, R6, R31, R3 ;  /* 0x0000001f06037224 */ /* 0x008fe400078e0203 */
[----:B------:R-:W-:Y:S02]  /*b100*/  IMAD R4, R4, R20, R5 ;  /* 0x0000001404047224 */ /* 0x000fe400078e0205 */
[----:B------:R-:W-:-:S02]  /*b110*/  IMAD.MOV.U32 R8, RZ, RZ, 0x1 ;  /* 0x00000001ff087424 */ /* 0x000fc400078e00ff */
[----:B------:R-:W-:Y:S01]  /*b120*/  IMAD.MOV.U32 R6, RZ, RZ, R22 ;  /* 0x000000ffff067224 */ /* 0x000fe200078e0016 */
[----:B------:R-:W-:Y:S02]  /*b130*/  SEL R20, R4, R3, !P0 ;  /* 0x0000000304147207 */ /* 0x000fe40004000000 */
[----:B------:R-:W-:-:S07]  /*b140*/  SEL R21, R3, R4, !P0 ;  /* 0x0000000403157207 */ /* 0x000fce0004000000 */
.L_x_291:
[----:B------:R-:W-:-:S08]  /*b150*/  NOP ;  /* 0x0000000000007918 */ /* 0x000fd00000000000 */
[----:B------:R-:W0:-:S00]  /*b160*/  USETMAXREG.DEALLOC.CTAPOOL 0x28 ;  /* 0x00000028000079c8 */ /* 0x000e0000080e0500 */
[----:B0-----:R-:W-:-:S13]  /*b170*/  ISETP.NE.AND P0, PT, R0, RZ, PT ;  /* 0x000000ff0000720c */ /* 0x001fda0003f05270 */
[----:B------:R-:W-:Y:S05]  /*b180*/  @P0 EXIT ;  /* 0x000000000000094d */ /* 0x000fea0003800000 */
[----:B------:R-:W-:Y:S01]  /*b190*/  LOP3.LUT P0, RZ, R8, 0xff, RZ, 0xc0, !PT ;  /* 0x000000ff08ff7812 */ /* 0x000fe2000780c0ff */
[----:B------:R-:W-:Y:S02]  /*b1a0*/  IMAD.MOV.U32 R0, RZ, RZ, 0x1 ;  /* 0x00000001ff007424 */ /* 0x000fe400078e00ff */
[----:B------:R-:W-:-:S10]  /*b1b0*/  IMAD.MOV.U32 R3, RZ, RZ, RZ ;  /* 0x000000ffff037224 */ /* 0x000fd400078e00ff */
[----:B------:R-:W-:Y:S05]  /*b1c0*/  @!P0 BRA `(.L_x_294) ;  /* 0x0000000c00448947 */ /* 0x000fea0003800000 */
[----:B------:R-:W0:Y:S01]  /*b1d0*/  LDC R0, c[0x0][0x28c] ;  /* 0x0000a300ff007b82 */ /* 0x000e220000000800 */
[----:B------:R-:W1:Y:S01]  /*b1e0*/  S2R R12, SR_CgaCtaId ;  /* 0x00000000000c7919 */ /* 0x000e620000008800 */
[----:B------:R-:W-:Y:S01]  /*b1f0*/  ULDC UR5, c[0x0][0x600] ;  /* 0x0001800000057ab9 */ /* 0x000fe20000000800 */
[----:B------:R-:W-:Y:S01]  /*b200*/  ULDC UR4, c[0x0][0xc] ;  /* 0x0000030000047ab9 */ /* 0x000fe20000000800 */
[----:B------:R-:W-:Y:S01]  /*b210*/  UIADD3 UR16, UR5, -0x1, URZ ;  /* 0xffffffff05107890 */ /* 0x000fe2000fffe03f */
[----:B------:R-:W-:Y:S01]  /*b220*/  BSSY B0, `(.L_x_294) ;  /* 0x00000cb000007945 */ /* 0x000fe20003800000 */
[----:B------:R-:W-:Y:S01]  /*b230*/  ULDC UR6, c[0x0][0x658] ;  /* 0x0001960000067ab9 */ /* 0x000fe20000000800 */
[----:B------:R-:W-:Y:S01]  /*b240*/  ULDC UR5, c[0x0][0x10] ;  /* 0x0000040000057ab9 */ /* 0x000fe20000000800 */
[----:B------:R-:W-:Y:S01]  /*b250*/  UMOV UR7, 0xffffffff ;  /* 0xffffffff00077882 */ /* 0x000fe20000000000 */
[----:B------:R-:W-:Y:S01]  /*b260*/  UMOV UR8, 0x1 ;  /* 0x0000000100087882 */ /* 0x000fe20000000000 */
[----:B------:R-:W-:Y:S01]  /*b270*/  UIMAD.WIDE.U32 UR4, UR4, UR5, URZ ;  /* 0x00000005040472a5 */ /* 0x000fe2000f8e003f */
[----:B------:R-:W-:Y:S01]  /*b280*/  IMAD.MOV.U32 R9, RZ, RZ, 0x1 ;  /* 0x00000001ff097424 */ /* 0x000fe200078e00ff */
[----:B------:R-:W-:Y:S01]  /*b290*/  USHF.L.U32 UR7, UR7, UR6, URZ ;  /* 0x0000000607077299 */ /* 0x000fe2000800063f */
[----:B------:R-:W-:Y:S01]  /*b2a0*/  LOP3.LUT R8, R19, 0x2, RZ, 0xfc, !PT ;  /* 0x0000000213087812 */ /* 0x000fe200078efcff */
[----:B------:R-:W-:-:S02]  /*b2b0*/  USHF.L.U32 UR18, UR8, UR6, URZ ;  /* 0x0000000608127299 */ /* 0x000fc4000800063f */
[----:B------:R-:W-:Y:S01]  /*b2c0*/  ULOP3.LUT UR17, URZ, UR7, URZ, 0x33, !UPT ;  /* 0x000000073f117292 */ /* 0x000fe2000f8e333f */
[----:B------:R-:W-:Y:S01]  /*b2d0*/  ULDC UR6, c[0x0][0x14] ;  /* 0x0000050000067ab9 */ /* 0x000fe20000000800 */
[----:B------:R-:W-:Y:S01]  /*b2e0*/  ULDC.64 UR22, c[0x0][0x198] ;  /* 0x0000660000167ab9 */ /* 0x000fe20000000a00 */
[----:B------:R-:W-:Y:S02]  /*b2f0*/  UIMAD.WIDE.U32 UR20, UR4, UR6, URZ ;  /* 0x00000006041472a5 */ /* 0x000fe4000f8e003f */
[----:B------:R-:W-:Y:S01]  /*b300*/  UIMAD UR13, UR5, UR6, URZ ;  /* 0x00000006050d72a4 */ /* 0x000fe2000f8e023f */
[----:B0-----:R-:W-:-:S03]  /*b310*/  VIADD R0, R0, 0x1f ;  /* 0x0000001f00007836 */ /* 0x001fc60000000000 */
[----:B------:R-:W-:Y:S02]  /*b320*/  UIADD3 UR13, UR21, UR13, URZ ;  /* 0x0000000d150d7290 */ /* 0x000fe4000fffe03f */
[----:B------:R-:W-:-:S04]  /*b330*/  SHF.R.S32.HI R3, RZ, 0x1f, R0 ;  /* 0x0000001fff037819 */ /* 0x000fc80000011400 */
[----:B------:R-:W-:Y:S01]  /*b340*/  LEA.HI R10, R3, R0, RZ, 0x5 ;  /* 0x00000000030a7211 */ /* 0x000fe200078f28ff */
[C---:B-1----:R-:W-:Y:S01]  /*b350*/  IMAD.SHL.U32 R11, R12.reuse, 0x40, RZ ;  /* 0x000000400c0b7824 */ /* 0x042fe200078e00ff */
[----:B------:R-:W-:Y:S01]  /*b360*/  MOV R0, 0x1 ;  /* 0x0000000100007802 */ /* 0x000fe20000000f00 */
[----:B------:R-:W-:Y:S01]  /*b370*/  IMAD.SHL.U32 R12, R12, 0x800, RZ ;  /* 0x000008000c0c7824 */ /* 0x000fe200078e00ff */
[----:B------:R-:W-:Y:S01]  /*b380*/  SHF.R.S32.HI R10, RZ, 0x5, R10 ;  /* 0x00000005ff0a7819 */ /* 0x000fe2000001140a */
[----:B------:R-:W-:Y:S01]  /*b390*/  IMAD.MOV.U32 R3, RZ, RZ, RZ ;  /* 0x000000ffff037224 */ /* 0x000fe200078e00ff */
[----:B------:R-:W-:Y:S02]  /*b3a0*/  LOP3.LUT R11, R11, 0x40, RZ, 0xc0, !PT ;  /* 0x000000400b0b7812 */ /* 0x000fe400078ec0ff */
[----:B------:R-:W-:Y:S01]  /*b3b0*/  LOP3.LUT R12, R12, 0x800, RZ, 0xc0, !PT ;  /* 0x000008000c0c7812 */ /* 0x000fe200078ec0ff */
[----:B------:R-:W-:-:S07]  /*b3c0*/  VIADD R13, R10, 0x1 ;  /* 0x000000010a0d7836 */ /* 0x000fce0000000000 */
.L_x_305:
[----:B------:R-:W-:-:S03]  /*b3d0*/  UMOV UR4, 0xffffffff ;  /* 0xffffffff00047882 */ /* 0x000fc60000000000 */
[----:B------:R-:W-:Y:S05]  /*b3e0*/  BRA.DIV UR4, `(.L_x_295) ;  /* 0x0000000e04807947 */ /* 0x000fea000b800000 */
[----:B------:R-:W-:-:S13]  /*b3f0*/  ELECT P6, URZ, PT ;  /* 0x00000000003f782f */ /* 0x000fda00038c0000 */
.L_x_315:
[----:B------:R-:W0:Y:S01]  /*b400*/  LDC R4, c[0x0][0x28c] ;  /* 0x0000a300ff047b82 */ /* 0x000e220000000800 */
[----:B------:R-:W-:Y:S01]  /*b410*/  BSSY B1, `(.L_x_296) ;  /* 0x0000038000017945 */ /* 0x000fe20003800000 */
[----:B0-----:R-:W-:-:S13]  /*b420*/  ISETP.LT.OR P6, PT, R4, 0x1, !P6 ;  /* 0x000000010400780c */ /* 0x001fda00077c1670 */
[----:B------:R-:W-:Y:S05]  /*b430*/  @P6 BRA `(.L_x_297) ;  /* 0x0000000000d46947 */ /* 0x000fea0003800000 */
[----:B------:R-:W-:Y:S01]  /*b440*/  IMAD R20, R20, 0x80, R11 ;  /* 0x0000008014147824 */ /* 0x000fe200078e020b */
[----:B------:R-:W-:Y:S01]  /*b450*/  MOV R24, RZ ;  /* 0x000000ff00187202 */ /* 0x000fe20000000f00 */
[----:B------:R-:W-:Y:S02]  /*b460*/  IMAD.SHL.U32 R21, R21, 0x100, RZ ;  /* 0x0000010015157824 */ /* 0x000fe400078e00ff */
[----:B------:R-:W-:Y:S02]  /*b470*/  IMAD.MOV.U32 R4, RZ, RZ, R13 ;  /* 0x000000ffff047224 */ /* 0x000fe400078e000d */
[----:B------:R-:W-:Y:S02]  /*b480*/  IMAD.MOV.U32 R5, RZ, RZ, R0 ;  /* 0x000000ffff057224 */ /* 0x000fe400078e0000 */
[----:B------:R-:W-:-:S07]  /*b490*/  IMAD.MOV.U32 R7, RZ, RZ, R3 ;  /* 0x000000ffff077224 */ /* 0x000fce00078e0003 */
.L_x_300:
[----:B------:R-:W0:Y:S01]  /*b4a0*/  S2R R15, SR_CgaCtaId ;  /* 0x00000000000f7919 */ /* 0x000e220000008800 */
[----:B------:R-:W-:Y:S02]  /*b4b0*/  MOV R14, 0x400 ;  /* 0x00000400000e7802 */ /* 0x000fe40000000f00 */
[----:B------:R-:W-:Y:S02]  /*b4c0*/  LOP3.LUT P1, RZ, R18, 0x7f, RZ, 0xc0, !PT ;  /* 0x0000007f12ff7812 */ /* 0x000fe4000782c0ff */
[----:B0-----:R-:W-:Y:S02]  /*b4d0*/  LEA R22, R15, R14, 0x18 ;  /* 0x0000000e0f167211 */ /* 0x001fe400078ec0ff */
[----:B------:R-:W-:-:S09]  /*b4e0*/  SHF.L.U32 R14, R5, 0x1f, RZ ;  /* 0x0000001f050e7819 */ /* 0x000fd200000006ff */
[----:B------:R-:W0:Y:S01]  /*b4f0*/  @!P1 LDC R15, c[0x0][0x500] ;  /* 0x00014000ff0f9b82 */ /* 0x000e220000000800 */
[----:B------:R-:W-:-:S04]  /*b500*/  IMAD R23, R7, 0x8, R22 ;  /* 0x0000000807177824 */ /* 0x000fc800078e0216 */
[----:B------:R-:W1:Y:S02]  /*b510*/  SYNCS.PHASECHK.TRANS64.TRYWAIT P0, [R23+URZ+0x18], R14 ;  /* 0x0000180e170075a7 */ /* 0x000e64000800017f */
[----:B-1----:R-:W-:Y:S05]  /*b520*/  @!P0 BRA `(.L_x_298) ;  /* 0x0000000c00508947 */ /* 0x002fea0003800000 */
.L_x_316:
[----:B-1----:R-:W-:Y:S01]  /*b530*/  PRMT R14, R8, 0x9910, RZ ;  /* 0x00009910080e7816 */ /* 0x002fe200000000ff */
[----:B0-----:R0:W-:Y:S03]  /*b540*/  @!P1 SYNCS.ARRIVE.TRANS64 RZ, [R23+URZ], R15 ;  /* 0x0000000f17ff99a7 */ /* 0x0011e6000800003f */
[----:B------:R-:W-:-:S13]  /*b550*/  ISETP.NE.AND P0, PT, R14, 0x2, PT ;  /* 0x000000020e00780c */ /* 0x000fda0003f05270 */
[----:B0-----:R-:W-:Y:S05]  /*b560*/  @P0 BRA `(.L_x_299) ;  /* 0x0000000000040947 */ /* 0x001fea0003800000 */
[----:B------:R-:W-:Y:S01]  /*b570*/  BPT.TRAP 0x1 ;  /* 0x000000040000795c */ /* 0x000fe20000300000 */
.L_x_299:
[----:B------:R-:W-:Y:S01]  /*b580*/  IMAD R14, R7, 0x1000, R12 ;  /* 0x00001000070e7824 */ /* 0x000fe200078e020c */
[----:B------:R-:W-:Y:S01]  /*b590*/  R2UR UR9, R23 ;  /* 0x00000000170972ca */ /* 0x000fe200000e0000 */
[----:B------:R-:W-:Y:S01]  /*b5a0*/  IMAD R15, R7, 0x4000, R22 ;  /* 0x00004000070f7824 */ /* 0x000fe200078e0216 */
[----:B------:R-:W-:Y:S01]  /*b5b0*/  UIADD3 UR4, UP0, UR22, 0xf0, URZ ;  /* 0x000000f016047890 */ /* 0x000fe2000ff1e03f */
[----:B------:R-:W-:Y:S01]  /*b5c0*/  VIADD R4, R4, 0xffffffff ;  /* 0xffffffff04047836 */ /* 0x000fe20000000000 */
[----:B------:R-:W-:Y:S01]  /*b5d0*/  LEA R14, R14, R22, 0x1 ;  /* 0x000000160e0e7211 */ /* 0x000fe200078e08ff */
[----:B------:R-:W-:Y:S01]  /*b5e0*/  UIADD3 UR24, UP1, UR22, 0x1f0, URZ ;  /* 0x000001f016187890 */ /* 0x000fe2000ff3e03f */
[----:B------:R-:W-:Y:S01]  /*b5f0*/  R2UR UR5, R15 ;  /* 0x000000000f0572ca */ /* 0x000fe200000e0000 */
[----:B------:R-:W-:Y:S01]  /*b600*/  VIADD R7, R7, 0x1 ;  /* 0x0000000107077836 */ /* 0x000fe20000000000 */
[----:B------:R-:W-:Y:S01]  /*b610*/  R2UR UR8, R14 ;  /* 0x000000000e0872ca */ /* 0x000fe200000e0000 */
[----:B------:R-:W-:Y:S01]  /*b620*/  UIADD3.X UR25, URZ, UR23, URZ, UP1, !UPT ;  /* 0x000000173f197290 */ /* 0x000fe20008ffe43f */
[----:B------:R-:W-:Y:S01]  /*b630*/  R2UR UR11, R21 ;  /* 0x00000000150b72ca */ /* 0x000fe200000e0000 */
[----:B------:R-:W-:Y:S01]  /*b640*/  UMOV UR6, 0x0 ;  /* 0x0000000000067882 */ /* 0x000fe20000000000 */
[----:B------:R-:W-:Y:S01]  /*b650*/  R2UR UR10, R24 ;  /* 0x00000000180a72ca */ /* 0x000fe200000e0000 */
[----:B------:R-:W-:Y:S01]  /*b660*/  UMOV UR7, 0x10000000 ;  /* 0x1000000000077882 */ /* 0x000fe20000000000 */
[----:B------:R-:W-:Y:S01]  /*b670*/  R2UR UR12, R6 ;  /* 0x00000000060c72ca */ /* 0x000fe200000e0000 */
[----:B------:R-:W-:Y:S01]  /*b680*/  UMOV UR26, 0x30000 ;  /* 0x00030000001a7882 */ /* 0x000fe20000000000 */
[----:B------:R-:W-:Y:S01]  /*b690*/  R2UR UR19, R20 ;  /* 0x00000000141372ca */ /* 0x000fe200000e0000 */
[----:B------:R-:W-:Y:S01]  /*b6a0*/  VIADD R24, R24, 0x20 ;  /* 0x0000002018187836 */ /* 0x000fe20000000000 */
[----:B------:R-:W-:Y:S01]  /*b6b0*/  ISETP.GT.AND P1, PT, R4, 0x1, PT ;  /* 0x000000010400780c */ /* 0x000fe20003f24270 */
[----:B------:R-:W-:Y:S01]  /*b6c0*/  UIADD3 UR14, UR5, 0x100, URZ ;  /* 0x00000100050e7890 */ /* 0x000fe2000fffe03f */
[----:B------:R-:W-:Y:S01]  /*b6d0*/  ISETP.NE.AND P0, PT, R7, 0x3, PT ;  /* 0x000000030700780c */ /* 0x000fe20003f05270 */
[----:B------:R-:W-:-:S02]  /*b6e0*/  UIADD3.X UR5, URZ, UR23, URZ, UP0, !UPT ;  /* 0x000000173f057290 */ /* 0x000fc400087fe43f */
[----:B------:R-:W-:Y:S01]  /*b6f0*/  UIADD3 UR15, UR8, 0xc100, URZ ;  /* 0x0000c100080f7890 */ /* 0x000fe2000fffe03f */
[----:B------:R-:W-:Y:S02]  /*b700*/  SEL R14, RZ, 0x1, P0 ;  /* 0x00000001ff0e7807 */ /* 0x000fe40000000000 */
[----:B------:R-:W-:Y:S01]  /*b710*/  UMOV UR8, UR14 ;  /* 0x0000000e00087c82 */ /* 0x000fe20008000000 */
[----:B------:R-:W-:Y:S02]  /*b720*/  SEL R7, R7, RZ, P0 ;  /* 0x000000ff07077207 */ /* 0x000fe40000000000 */
[----:B------:R-:W-:Y:S01]  /*b730*/  LOP3.LUT R5, R5, R14, RZ, 0x3c, !PT ;  /* 0x0000000e05057212 */ /* 0x000fe200078e3cff */
[----:B------:R0:W-:Y:S02]  /*b740*/  UTMALDG.3D [UR8], [UR4], desc[UR6] ;  /* 0x00000608040075b4 */ /* 0x0001e40008011000 */
[----:B0-----:R-:W-:Y:S01]  /*b750*/  UMOV UR8, UR15 ;  /* 0x0000000f00087c82 */ /* 0x001fe20008000000 */
[----:B------:R-:W-:-:S02]  /*b760*/  UMOV UR11, UR19 ;  /* 0x00000013000b7c82 */ /* 0x000fc40008000000 */
[----:B------:R0:W-:Y:S02]  /*b770*/  UTMALDG.3D.MULTICAST [UR8], [UR24], UR26, desc[UR6] ;  /* 0x00000608180073b4 */ /* 0x0001e4000801181a */
[----:B0-----:R-:W-:Y:S05]  /*b780*/  @P1 BRA `(.L_x_300) ;  /* 0xfffffffc00441947 */ /* 0x001fea000383ffff */
.L_x_297:
[----:B------:R-:W-:Y:S05]  /*b790*/  BSYNC B1 ;  /* 0x0000000000017941 */ /* 0x000fea0003800000 */
.L_x_296:
[----:B------:R-:W-:Y:S01]  /*b7a0*/  LOP3.LUT P1, RZ, R9, 0xff, RZ, 0xc0, !PT ;  /* 0x000000ff09ff7812 */ /* 0x000fe2000782c0ff */
[C---:B------:R-:W-:Y:S01]  /*b7b0*/  IMAD.IADD R6, R10.reuse, 0x1, R3 ;  /* 0x000000010a067824 */ /* 0x040fe200078e0203 */
[----:B------:R-:W-:Y:S01]  /*b7c0*/  ULDC.64 UR4, c[0x0][0x650] ;  /* 0x0001940000047ab9 */ /* 0x000fe20000000a00 */
[----:B------:R-:W-:Y:S01]  /*b7d0*/  ISETP.GE.U32.AND P2, PT, R10, 0x3, PT ;  /* 0x000000030a00780c */ /* 0x000fe20003f46070 */
[----:B------:R-:W-:Y:S01]  /*b7e0*/  BSSY B1, `(.L_x_301) ;  /* 0x000006c000017945 */ /* 0x000fe20003800000 */
[----:B------:R-:W-:Y:S01]  /*b7f0*/  IMAD.MOV.U32 R21, RZ, RZ, -0x1 ;  /* 0xffffffffff157424 */ /* 0x000fe200078e00ff */
[----:B------:R-:W-:Y:S01]  /*b800*/  ISETP.GT.U32.AND P0, PT, R6, 0x2, PT ;  /* 0x000000020600780c */ /* 0x000fe20003f04070 */
[----:B------:R-:W-:Y:S01]  /*b810*/  IMAD.MOV.U32 R20, RZ, RZ, -0x1 ;  /* 0xffffffffff147424 */ /* 0x000fe200078e00ff */
[----:B------:R-:W-:Y:S02]  /*b820*/  PRMT R9, RZ, 0x7610, R9 ;  /* 0x00007610ff097816 */ /* 0x000fe40000000009 */
[----:B------:R-:W-:-:S03]  /*b830*/  ISETP.LT.U32.AND P0, PT, R10, 0x3, P0 ;  /* 0x000000030a00780c */ /* 0x000fc60000701070 */
[----:B------:R-:W0:Y:S01]  /*b840*/  @P1 S2R R5, SR_CgaCtaId ;  /* 0x0000000000051919 */ /* 0x000e220000008800 */
[----:B------:R-:W-:-:S04]  /*b850*/  @P1 MOV R4, 0x400 ;  /* 0x0000040000041802 */ /* 0x000fc80000000f00 */
[----:B0-----:R-:W-:Y:S01]  /*b860*/  @P1 LEA R3, R5, R4, 0x18 ;  /* 0x0000000405031211 */ /* 0x001fe200078ec0ff */
[----:B------:R-:W-:-:S03]  /*b870*/  IMAD.WIDE.U32 R4, R6, -0x55555555, RZ ;  /* 0xaaaaaaab06047825 */ /* 0x000fc600078e00ff */
[----:B------:R0:W-:Y:S01]  /*b880*/  @P1 SYNCS.ARRIVE.TRANS64.A1T0 RZ, [R3+URZ+0x48], RZ ;  /* 0x000048ff03ff19a7 */ /* 0x0001e2000810003f */
[----:B------:R-:W-:Y:S02]  /*b890*/  IADD3 R16, P1, R16, UR20, RZ ;  /* 0x0000001410107c10 */ /* 0x000fe4000ff3e0ff */
[----:B------:R-:W-:Y:S02]  /*b8a0*/  SHF.R.U32.HI R5, RZ, 0x1, R5 ;  /* 0x00000001ff057819 */ /* 0x000fe40000011605 */
[----:B------:R-:W-:Y:S02]  /*b8b0*/  IADD3.X R17, R17, UR13, RZ, P1, !PT ;  /* 0x0000000d11117c10 */ /* 0x000fe40008ffe4ff */
[----:B------:R-:W-:Y:S02]  /*b8c0*/  PRMT R4, RZ, 0x7610, R4 ;  /* 0x00007610ff047816 */ /* 0x000fe40000000004 */
[----:B0-----:R-:W-:Y:S02]  /*b8d0*/  SEL R3, RZ, 0x1, !P0 ;  /* 0x00000001ff037807 */ /* 0x001fe40004000000 */
[----:B------:R-:W-:-:S02]  /*b8e0*/  ISETP.GE.U32.AND P0, PT, R16, UR4, PT ;  /* 0x0000000410007c0c */ /* 0x000fc4000bf06070 */
[----:B------:R-:W-:Y:S01]  /*b8f0*/  LOP3.LUT R0, R0, R3, RZ, 0x3c, !PT ;  /* 0x0000000300007212 */ /* 0x000fe200078e3cff */
[----:B------:R-:W-:Y:S01]  /*b900*/  IMAD R3, R5, -0x3, R6 ;  /* 0xfffffffd05037824 */ /* 0x000fe200078e0206 */
[----:B------:R-:W-:Y:S02]  /*b910*/  ISETP.GE.U32.AND.EX P0, PT, R17, UR5, PT, P0 ;  /* 0x0000000511007c0c */ /* 0x000fe4000bf06100 */
[----:B------:R-:W-:Y:S02]  /*b920*/  @P2 LOP3.LUT R0, R0, 0x1, R5, 0x78, !PT ;  /* 0x0000000100002812 */ /* 0x000fe400078e7805 */
[----:B------:R-:W-:-:S09]  /*b930*/  MOV R6, 0xffffffff ;  /* 0xffffffff00067802 */ /* 0x000fd20000000f00 */
[----:B------:R-:W-:Y:S05]  /*b940*/  @P0 BRA `(.L_x_302) ;  /* 0x0000000400540947 */ /* 0x000fea0003800000 */
[----:B------:R-:W0:Y:S01]  /*b950*/  S2R R15, SR_CTAID.X ;  /* 0x00000000000f7919 */ /* 0x000e220000002500 */
[----:B------:R-:W-:Y:S01]  /*b960*/  ULDC.64 UR4, c[0x0][0x628] ;  /* 0x00018a0000047ab9 */ /* 0x000fe20000000a00 */
[----:B------:R-:W-:Y:S01]  /*b970*/  ULDC UR7, c[0x0][0x630] ;  /* 0x00018c0000077ab9 */ /* 0x000fe20000000800 */
[----:B------:R-:W-:Y:S01]  /*b980*/  ISETP.NE.U32.AND P0, PT, RZ, UR4, PT ;  /* 0x00000004ff007c0c */ /* 0x000fe2000bf05070 */
[----:B------:R-:W1:Y:S01]  /*b990*/  S2R R20, SR_CTAID.Y ;  /* 0x0000000000147919 */ /* 0x000e620000002600 */
[----:B------:R-:W-:Y:S01]  /*b9a0*/  ULDC UR8, c[0x0][0x150] ;  /* 0x0000540000087ab9 */ /* 0x000fe20000000800 */
[----:B------:R-:W-:Y:S01]  /*b9b0*/  IMAD.MOV.U32 R4, RZ, RZ, R16 ;  /* 0x000000ffff047224 */ /* 0x000fe200078e0010 */
[----:B------:R-:W-:Y:S01]  /*b9c0*/  ISETP.NE.AND.EX P0, PT, RZ, UR5, PT, P0 ;  /* 0x00000005ff007c0c */ /* 0x000fe2000bf05300 */
[----:B------:R-:W-:Y:S01]  /*b9d0*/  IMAD.MOV.U32 R5, RZ, RZ, R17 ;  /* 0x000000ffff057224 */ /* 0x000fe200078e0011 */
[----:B0-----:R-:W-:-:S11]  /*b9e0*/  I2FP.F32.U32 R22, R15 ;  /* 0x0000000f00167245 */ /* 0x001fd60000201000 */
[----:B------:R-:W-:Y:S05]  /*b9f0*/  @!P0 BRA `(.L_x_303) ;  /* 0x0000000000288947 */ /* 0x000fea0003800000 */
[----:B------:R-:W-:Y:S02]  /*ba00*/  ULDC UR6, c[0x0][0x634] ;  /* 0x00018d0000067ab9 */ /* 0x000fe40000000800 */
[----:B------:R-:W-:-:S05]  /*ba10*/  IADD3 R5, P0, R16, UR6, RZ ;  /* 0x0000000610057c10 */ /* 0x000fca000ff1e0ff */
[----:B------:R-:W-:-:S04]  /*ba20*/  IMAD.X R21, RZ, RZ, R17, P0 ;  /* 0x000000ffff157224 */ /* 0x000fc800000e0611 */
[----:B------:R-:W-:-:S04]  /*ba30*/  IMAD.WIDE.U32 R6, R21, UR4, RZ ;  /* 0x0000000415067c25 */ /* 0x000fc8000f8e00ff */
[----:B------:R-:W-:-:S04]  /*ba40*/  IMAD.WIDE.U32 R6, P0, R5, UR5, R6 ;  /* 0x0000000505067c25 */ /* 0x000fc8000f800006 */
[----:B------:R-:W-:-:S04]  /*ba50*/  IMAD.WIDE.U32 R4, R5, UR4, RZ ;  /* 0x0000000405047c25 */ /* 0x000fc8000f8e00ff */
[----:B------:R-:W-:Y:S01]  /*ba60*/  IMAD.MOV.U32 R4, RZ, RZ, R7 ;  /* 0x000000ffff047224 */ /* 0x000fe200078e0007 */
[----:B------:R-:W-:Y:S01]  /*ba70*/  IADD3 RZ, P1, R5, R6, RZ ;  /* 0x0000000605ff7210 */ /* 0x000fe20007f3e0ff */
[----:B------:R-:W-:-:S04]  /*ba80*/  IMAD.X R5, RZ, RZ, RZ, P0 ;  /* 0x000000ffff057224 */ /* 0x000fc800000e06ff */
[----:B------:R-:W-:-:S08]  /*ba90*/  IMAD.WIDE.U32.X R4, R21, UR5, R4, P1 ;  /* 0x0000000515047c25 */ /* 0x000fd000088e0404 */
.L_x_303:
[--C-:B------:R-:W-:Y:S01]  /*baa0*/  SHF.R.U64 R14, R4, UR7, R5.reuse ;  /* 0x00000007040e7c19 */ /* 0x100fe20008001205 */
[----:B------:R-:W-:Y:S01]  /*bab0*/  FMUL R22, R22, UR8 ;  /* 0x0000000816167c20 */ /* 0x000fe20008400000 */
[----:B------:R-:W-:Y:S01]  /*bac0*/  SHF.R.U32.HI R4, RZ, UR7, R5 ;  /* 0x00000007ff047c19 */ /* 0x000fe20008011605 */
[----:B------:R-:W0:Y:S01]  /*bad0*/  LDC R6, c[0x0][0x144] ;  /* 0x00005100ff067b82 */ /* 0x000e220000000800 */
[----:B------:R-:W-:Y:S01]  /*bae0*/  IADD3 R5, P0, RZ, -R14, RZ ;  /* 0x8000000eff057210 */ /* 0x000fe20007f1e0ff */
[----:B------:R-:W-:Y:S01]  /*baf0*/  ULDC UR6, c[0x0][0x154] ;  /* 0x0000550000067ab9 */ /* 0x000fe20000000800 */
[----:B-1----:R-:W-:Y:S01]  /*bb00*/  I2FP.F32.U32 R7, R20 ;  /* 0x0000001400077245 */ /* 0x002fe20000201000 */
[----:B------:R-:W1:Y:S01]  /*bb10*/  F2I.U32.TRUNC.NTZ R22, R22 ;  /* 0x0000001600167305 */ /* 0x000e62000020f000 */
[----:B------:R-:W-:Y:S01]  /*bb20*/  ULDC.64 UR4, c[0x0][0x620] ;  /* 0x0001880000047ab9 */ /* 0x000fe20000000a00 */
[----:B------:R-:W-:Y:S01]  /*bb30*/  IMAD.X R4, RZ, RZ, ~R4, P0 ;  /* 0x000000ffff047224 */ /* 0x000fe200000e0e04 */
[----:B------:R-:W-:Y:S01]  /*bb40*/  ISETP.NE.AND P2, PT, R2, 0x1, PT ;  /* 0x000000010200780c */ /* 0x000fe20003f45270 */
[----:B------:R-:W-:Y:S01]  /*bb50*/  FMUL R23, R7, UR6 ;  /* 0x0000000607177c20 */ /* 0x000fe20008400000 */
[----:B------:R-:W2:Y:S01]  /*bb60*/  LDC R25, c[0x0][0x148] ;  /* 0x00005200ff197b82 */ /* 0x000ea20000000800 */
[----:B------:R-:W-:Y:S01]  /*bb70*/  IMAD R4, R4, UR4, RZ ;  /* 0x0000000404047c24 */ /* 0x000fe2000f8e02ff */
[----:B------:R-:W-:-:S02]  /*bb80*/  ULDC.64 UR6, c[0x0][0x640] ;  /* 0x0001900000067ab9 */ /* 0x000fc40000000a00 */
[----:B------:R-:W-:Y:S01]  /*bb90*/  ISETP.NE.U32.AND P0, PT, RZ, UR6, PT ;  /* 0x00000006ff007c0c */ /* 0x000fe2000bf05070 */
[----:B------:R-:W3:Y:S01]  /*bba0*/  F2I.U32.TRUNC.NTZ R23, R23 ;  /* 0x0000001700177305 */ /* 0x000ee2000020f000 */
[C---:B------:R-:W-:Y:S02]  /*bbb0*/  IMAD R7, R5.reuse, UR5, R4 ;  /* 0x0000000505077c24 */ /* 0x040fe4000f8e0204 */
[----:B------:R-:W-:Y:S01]  /*bbc0*/  IMAD.WIDE.U32 R4, R5, UR4, R16 ;  /* 0x0000000405047c25 */ /* 0x000fe2000f8e0010 */
[----:B------:R-:W-:Y:S01]  /*bbd0*/  ULDC UR4, c[0x0][0x618] ;  /* 0x0001860000047ab9 */ /* 0x000fe20000000800 */
[----:B-1----:R-:W-:Y:S02]  /*bbe0*/  IADD3 R22, -R22, RZ, RZ ;  /* 0x000000ff16167210 */ /* 0x002fe40007ffe1ff */
[----:B------:R-:W-:Y:S01]  /*bbf0*/  IMAD.IADD R5, R5, 0x1, R7 ;  /* 0x0000000105057824 */ /* 0x000fe200078e0207 */
[----:B------:R-:W-:Y:S02]  /*bc00*/  ISETP.NE.AND.EX P0, PT, RZ, UR7, PT, P0 ;  /* 0x00000007ff007c0c */ /* 0x000fe4000bf05300 */
[----:B0-----:R-:W-:-:S02]  /*bc10*/  IMAD R15, R6, R22, R15 ;  /* 0x00000016060f7224 */ /* 0x001fc400078e020f */
[--C-:B------:R-:W-:Y:S02]  /*bc20*/  SHF.R.U64 R21, R4, UR4, R5.reuse ;  /* 0x0000000404157c19 */ /* 0x100fe40008001205 */
[----:B------:R-:W-:Y:S01]  /*bc30*/  SHF.R.U32.HI R4, RZ, UR4, R5 ;  /* 0x00000004ff047c19 */ /* 0x000fe20008011605 */
[----:B------:R-:W-:Y:S01]  /*bc40*/  ULDC UR4, c[0x0][0x608] ;  /* 0x0001820000047ab9 */ /* 0x000fe20000000800 */
[----:B---3--:R-:W-:Y:S02]  /*bc50*/  IMAD.MOV R6, RZ, RZ, -R23 ;  /* 0x000000ffff067224 */ /* 0x008fe400078e0a17 */
[--C-:B------:R-:W-:Y:S02]  /*bc60*/  SHF.R.U64 R22, R21, UR4, R4.reuse ;  /* 0x0000000415167c19 */ /* 0x100fe40008001204 */
[----:B------:R-:W-:Y:S01]  /*bc70*/  SHF.R.U32.HI R5, RZ, UR4, R4 ;  /* 0x00000004ff057c19 */ /* 0x000fe20008011604 */
[----:B------:R-:W-:Y:S01]  /*bc80*/  ULDC UR4, c[0x0][0x658] ;  /* 0x0001960000047ab9 */ /* 0x000fe20000000800 */
[----:B--2---:R-:W-:-:S02]  /*bc90*/  @P2 IMAD R15, R25, R6, R20 ;  /* 0x00000006190f2224 */ /* 0x004fc400078e0214 */
[--C-:B------:R-:W-:Y:S02]  /*bca0*/  SHF.R.U64 R20, R22, UR4, R5.reuse ;  /* 0x0000000416147c19 */ /* 0x100fe40008001205 */
[----:B------:R-:W-:-:S03]  /*bcb0*/  SHF.R.U32.HI R23, RZ, UR4, R5 ;  /* 0x00000004ff177c19 */ /* 0x000fc60008011605 */
[----:B------:R-:W-:Y:S02]  /*bcc0*/  IMAD.MOV.U32 R6, RZ, RZ, R20 ;  /* 0x000000ffff067224 */ /* 0x000fe400078e0014 */
[----:B------:R-:W-:Y:S01]  /*bcd0*/  IMAD.MOV.U32 R5, RZ, RZ, R23 ;  /* 0x000000ffff057224 */ /* 0x000fe200078e0017 */
[----:B------:R-:W-:Y:S06]  /*bce0*/  @!P0 BRA `(.L_x_304) ;  /* 0x00000000002c8947 */ /* 0x000fec0003800000 */
[----:B------:R-:W-:Y:S02]  /*bcf0*/  ULDC UR4, c[0x0][0x64c] ;  /* 0x0001930000047ab9 */ /* 0x000fe40000000800 */
[----:B------:R-:W-:-:S05]  /*bd00*/  IADD3 R5, P0, R20, UR4, RZ ;  /* 0x0000000414057c10 */ /* 0x000fca000ff1e0ff */
[----:B------:R-:W-:-:S04]  /*bd10*/  IMAD.X R23, RZ, RZ, R23, P0 ;  /* 0x000000ffff177224 */ /* 0x000fc800000e0617 */
[----:B------:R-:W-:-:S04]  /*bd20*/  IMAD.WIDE.U32 R6, R23, UR6, RZ ;  /* 0x0000000617067c25 */ /* 0x000fc8000f8e00ff */
[----:B------:R-:W-:-:S04]  /*bd30*/  IMAD.WIDE.U32 R6, P0, R5, UR7, R6 ;  /* 0x0000000705067c25 */ /* 0x000fc8000f800006 */
[----:B------:R-:W-:Y:S01]  /*bd40*/  IMAD.WIDE.U32 R4, R5, UR6, RZ ;  /* 0x0000000605047c25 */ /* 0x000fe2000f8e00ff */
[----:B------:R-:W-:-:S04]  /*bd50*/  MOV R4, R7 ;  /* 0x0000000700047202 */ /* 0x000fc80000000f00 */
[----:B------:R-:W-:Y:S01]  /*bd60*/  IADD3 RZ, P1, R5, R6, RZ ;  /* 0x0000000605ff7210 */ /* 0x000fe20007f3e0ff */
[----:B------:R-:W-:-:S04]  /*bd70*/  IMAD.X R5, RZ, RZ, RZ, P0 ;  /* 0x000000ffff057224 */ /* 0x000fc800000e06ff */
[----:B------:R-:W-:-:S04]  /*bd80*/  IMAD.WIDE.U32.X R4, R23, UR7, R4, P1 ;  /* 0x0000000717047c25 */ /* 0x000fc800088e0404 */
[----:B------:R-:W-:-:S07]  /*bd90*/  IMAD.MOV.U32 R6, RZ, RZ, R4 ;  /* 0x000000ffff067224 */ /* 0x000fce00078e0004 */
.L_x_304:
[----:B------:R-:W-:Y:S01]  /*bda0*/  ULDC UR4, c[0x0][0x648] ;  /* 0x0001920000047ab9 */ /* 0x000fe20000000800 */
[----:B------:R-:W-:Y:S01]  /*bdb0*/  LOP3.LUT R4, R22, UR17, RZ, 0xc0, !PT ;  /* 0x0000001116047c12 */ /* 0x000fe2000f8ec0ff */
[----:B------:R-:W-:Y:S01]  /*bdc0*/  ULDC UR5, c[0x0][0x610] ;  /* 0x0001840000057ab9 */ /* 0x000fe20000000800 */
[----:B------:R-:W-:Y:S01]  /*bdd0*/  SHF.R.U64 R5, R6, UR4, R5 ;  /* 0x0000000406057c19 */ /* 0x000fe20008001205 */
[----:B------:R-:W-:Y:S01]  /*bde0*/  ULDC UR4, c[0x0][0x638] ;  /* 0x00018e0000047ab9 */ /* 0x000fe20000000800 */
[----:B------:R-:W-:-:S03]  /*bdf0*/  LOP3.LUT R21, R21, UR16, RZ, 0xc0, !PT ;  /* 0x0000001015157c12 */ /* 0x000fc6000f8ec0ff */
[----:B------:R-:W-:Y:S02]  /*be00*/  IMAD.MOV R7, RZ, RZ, -R5 ;  /* 0x000000ffff077224 */ /* 0x000fe400078e0a05 */
[----:B------:R-:W-:Y:S02]  /*be10*/  IMAD R4, R5, UR18, R4 ;  /* 0x0000001205047c24 */ /* 0x000fe4000f8e0204 */
[----:B------:R-:W-:Y:S01]  /*be20*/  IMAD R20, R7, UR4, R20 ;  /* 0x0000000407147c24 */ /* 0x000fe2000f8e0214 */
[----:B------:R-:W-:Y:S01]  /*be30*/  ULDC UR4, c[0x0][0x600] ;  /* 0x0001800000047ab9 */ /* 0x000fe20000000800 */
[----:B------:R-:W-:Y:S02]  /*be40*/  IMAD R15, R4, UR5, R15 ;  /* 0x00000005040f7c24 */ /* 0x000fe4000f8e020f */
[----:B------:R-:W-:Y:S02]  /*be50*/  IMAD R6, R20, UR4, R21 ;  /* 0x0000000414067c24 */ /* 0x000fe4000f8e0215 */
[----:B------:R-:W-:-:S03]  /*be60*/  IMAD.MOV.U32 R4, RZ, RZ, 0x1 ;  /* 0x00000001ff047424 */ /* 0x000fc600078e00ff */
[----:B------:R-:W-:Y:S02]  /*be70*/  SEL R20, R6, R15, !P2 ;  /* 0x0000000f06147207 */ /* 0x000fe40005000000 */
[----:B------:R-:W-:Y:S01]  /*be80*/  SEL R21, R15, R6, !P2 ;  /* 0x000000060f157207 */ /* 0x000fe20005000000 */
[----:B------:R-:W-:-:S07]  /*be90*/  IMAD.MOV.U32 R6, RZ, RZ, R14 ;  /* 0x000000ffff067224 */ /* 0x000fce00078e000e */
.L_x_302:
[----:B------:R-:W-:Y:S05]  /*bea0*/  BSYNC B1 ;  /* 0x0000000000017941 */ /* 0x000fea0003800000 */
.L_x_301:
[----:B------:R-:W-:-:S13]  /*beb0*/  LOP3.LUT P0, RZ, R4, 0xff, RZ, 0xc0, !PT ;  /* 0x000000ff04ff7812 */ /* 0x000fda000780c0ff */
[----:B------:R-:W-:Y:S05]  /*bec0*/  @P0 BRA `(.L_x_305) ;  /* 0xfffffff400400947 */ /* 0x000fea000383ffff */
[----:B------:R-:W-:Y:S05]  /*bed0*/  BSYNC B0 ;  /* 0x0000000000007941 */ /* 0x000fea0003800000 */
.L_x_294:
[----:B------:R-:W-:-:S03]  /*bee0*/  UMOV UR4, 0xffffffff ;  /* 0xffffffff00047882 */ /* 0x000fc60000000000 */
[----:B------:R-:W-:Y:S05]  /*bef0*/  BRA.DIV UR4, `(.L_x_306) ;  /* 0x0000000204f07947 */ /* 0x000fea000b800000 */
[----:B------:R-:W-:-:S13]  /*bf00*/  ELECT P6, URZ, PT ;  /* 0x00000000003f782f */ /* 0x000fda00038c0000 */
.L_x_319:
[----:B------:R-:W-:Y:S04]  /*bf10*/  BSSY B0, `(.L_x_307) ;  /* 0x0000022000007945 */ /* 0x000fe80003800000 */
[----:B------:R-:W-:Y:S05]  /*bf20*/  @!P6 BRA `(.L_x_308) ;  /* 0x000000000080e947 */ /* 0x000fea0003800000 */
[----:B------:R-:W-:-:S04]  /*bf30*/  LOP3.LUT R19, R19, 0x2, RZ, 0xfc, !PT ;  /* 0x0000000213137812 */ /* 0x000fc800078efcff */
[----:B------:R-:W-:-:S13]  /*bf40*/  ISETP.NE.AND P0, PT, R19, 0x3, PT ;  /* 0x000000031300780c */ /* 0x000fda0003f05270 */
[----:B------:R-:W-:Y:S05]  /*bf50*/  @!P0 BRA `(.L_x_309) ;  /* 0x0000000000048947 */ /* 0x000fea0003800000 */
[----:B------:R-:W-:Y:S01]  /*bf60*/  BPT.TRAP 0x1 ;  /* 0x000000040000795c */ /* 0x000fe20000300000 */
.L_x_309:
[----:B------:R-:W0:Y:S01]  /*bf70*/  S2R R5, SR_CgaCtaId ;  /* 0x0000000000057919 */ /* 0x000e220000008800 */
[----:B------:R-:W-:Y:S02]  /*bf80*/  MOV R2, 0x400 ;  /* 0x0000040000027802 */ /* 0x000fe40000000f00 */
[----:B------:R-:W-:Y:S02]  /*bf90*/  SHF.L.U32 R4, R0, 0x1f, RZ ;  /* 0x0000001f00047819 */ /* 0x000fe400000006ff */
[----:B0-----:R-:W-:-:S05]  /*bfa0*/  LEA R2, R5, R2, 0x18 ;  /* 0x0000000205027211 */ /* 0x001fca00078ec0ff */
[----:B------:R-:W-:-:S04]  /*bfb0*/  VIADD R2, R2, 0x18 ;  /* 0x0000001802027836 */ /* 0x000fc80000000000 */
[C---:B------:R-:W-:Y:S01]  /*bfc0*/  IMAD R7, R3.reuse, 0x8, R2 ;  /* 0x0000000803077824 */ /* 0x040fe200078e0202 */
[----:B------:R-:W-:-:S03]  /*bfd0*/  IADD3 R3, R3, 0x1, RZ ;  /* 0x0000000103037810 */ /* 0x000fc60007ffe0ff */
[----:B------:R-:W0:Y:S01]  /*bfe0*/  SYNCS.PHASECHK.TRANS64.TRYWAIT P0, [R7+URZ], R4 ;  /* 0x00000004070075a7 */ /* 0x000e22000800017f */
[----:B------:R-:W-:-:S04]  /*bff0*/  ISETP.NE.AND P1, PT, R3, 0x3, PT ;  /* 0x000000030300780c */ /* 0x000fc80003f25270 */
[----:B------:R-:W-:Y:S02]  /*c000*/  SEL R5, RZ, 0x1, P1 ;  /* 0x00000001ff057807 */ /* 0x000fe40000800000 */
[----:B------:R-:W-:Y:S02]  /*c010*/  SEL R3, R3, RZ, P1 ;  /* 0x000000ff03037207 */ /* 0x000fe40000800000 */
[----:B------:R-:W-:-:S03]  /*c020*/  LOP3.LUT R9, R0, R5, RZ, 0x3c, !PT ;  /* 0x0000000500097212 */ /* 0x000fc600078e3cff */
[----:B------:R-:W-:Y:S01]  /*c030*/  IMAD R6, R3, 0x8, R2 ;  /* 0x0000000803067824 */ /* 0x000fe200078e0202 */
[----:B------:R-:W-:Y:S01]  /*c040*/  SHF.L.U32 R5, R9, 0x1f, RZ ;  /* 0x0000001f09057819 */ /* 0x000fe200000006ff */
[----:B0-----:R-:W-:Y:S06]  /*c050*/  @!P0 BRA `(.L_x_310) ;  /* 0x0000000000b88947 */ /* 0x001fec0003800000 */
.L_x_320:
[----:B------:R-:W1:Y:S01]  /*c060*/  SYNCS.PHASECHK.TRANS64.TRYWAIT P0, [R6+URZ], R5 ;  /* 0x00000005060075a7 */ /* 0x000e62000800017f */
[----:B------:R-:W-:-:S05]  /*c070*/  VIADD R0, R3, 0x1 ;  /* 0x0000000103007836 */ /* 0x000fca0000000000 */
[----:B------:R-:W-:-:S04]  /*c080*/  ISETP.NE.AND P1, PT, R0, 0x3, PT ;  /* 0x000000030000780c */ /* 0x000fc80003f25270 */
[----:B0-----:R-:W-:Y:S02]  /*c090*/  SEL R4, RZ, 0x1, P1 ;  /* 0x00000001ff047807 */ /* 0x001fe40000800000 */
[----:B------:R-:W-:Y:S02]  /*c0a0*/  SEL R3, R0, RZ, P1 ;  /* 0x000000ff00037207 */ /* 0x000fe40000800000 */
[----:B------:R-:W-:Y:S01]  /*c0b0*/  LOP3.LUT R0, R9, R4, RZ, 0x3c, !PT ;  /* 0x0000000409007212 */ /* 0x000fe200078e3cff */
[----:B-1----:R-:W-:Y:S06]  /*c0c0*/  @!P0 BRA `(.L_x_311) ;  /* 0x0000000000b08947 */ /* 0x002fec0003800000 */
.L_x_321:
[----:B------:R-:W-:Y:S01]  /*c0d0*/  IMAD R3, R3, 0x8, R2 ;  /* 0x0000000803037824 */ /* 0x000fe200078e0202 */
[----:B------:R-:W-:-:S07]  /*c0e0*/  SHF.L.U32 R0, R0, 0x1f, RZ ;  /* 0x0000001f00007819 */ /* 0x000fce00000006ff */
.L_x_312:
[----:B-1----:R1:W2:Y:S02]  /*c0f0*/  SYNCS.PHASECHK.TRANS64.TRYWAIT P0, [R3+URZ], R0 ;  /* 0x00000000030075a7 */ /* 0x0022a4000800017f */
[----:B--2---:R-:W-:Y:S05]  /*c100*/  @!P0 NANOSLEEP.SYNCS 0x989680 ;  /* 0x009896800000895d */ /* 0x004fea0003900000 */
[----:B------:R-:W2:Y:S02]  /*c110*/  @!P0 SYNCS.PHASECHK.TRANS64 P0, [R3+URZ], R0 ;  /* 0x00000000030085a7 */ /* 0x000ea4000800007f */
[----:B--2---:R-:W-:Y:S05]  /*c120*/  @!P0 BRA `(.L_x_312) ;  /* 0xfffffffc00f08947 */ /* 0x004fea000383ffff */
.L_x_308:
[----:B------:R-:W-:Y:S05]  /*c130*/  BSYNC B0 ;  /* 0x0000000000007941 */ /* 0x000fea0003800000 */
.L_x_307:
[----:B------:R-:W-:Y:S05]  /*c140*/  EXIT ;  /* 0x000000000000794d */ /* 0x000fea0003800000 */
.L_x_21:
[----:B----4-:R4:W0:Y:S02]  /*c150*/  SYNCS.PHASECHK.TRANS64.TRYWAIT P1, [R3+URZ], R0 ;  /* 0x00000000030075a7 */ /* 0x010824000802017f */
[----:B0-----:R-:W-:Y:S05]  /*c160*/  @!P1 NANOSLEEP.SYNCS 0x989680 ;  /* 0x009896800000995d */ /* 0x001fea0003900000 */
[----:B------:R-:W0:Y:S02]  /*c170*/  @!P1 SYNCS.PHASECHK.TRANS64 P1, [R3+URZ], R0 ;  /* 0x00000000030095a7 */ /* 0x000e24000802007f */
[----:B0-----:R-:W-:Y:S05]  /*c180*/  @!P1 BRA `(.L_x_21) ;  /* 0xfffffffc00f09947 */ /* 0x001fea000383ffff */
[----:B------:R-:W-:Y:S05]  /*c190*/  BRA `(.L_x_20) ;  /* 0xffffff5000d87947 */ /* 0x000fea000383ffff */
.L_x_26:
[----:B-1----:R1:W3:Y:S02]  /*c1a0*/  SYNCS.PHASECHK.TRANS64.TRYWAIT P1, [R5+URZ], R4 ;  /* 0x00000004050075a7 */ /* 0x0022e4000802017f */
[----:B---3--:R-:W-:Y:S05]  /*c1b0*/  @!P1 NANOSLEEP.SYNCS 0x989680 ;  /* 0x009896800000995d */ /* 0x008fea0003900000 */
[----:B------:R-:W3:Y:S02]  /*c1c0*/  @!P1 SYNCS.PHASECHK.TRANS64 P1, [R5+URZ], R4 ;  /* 0x00000004050095a7 */ /* 0x000ee4000802007f */
[----:B---3--:R-:W-:Y:S05]  /*c1d0*/  @!P1 BRA `(.L_x_26) ;  /* 0xfffffffc00f09947 */ /* 0x008fea000383ffff */
[----:B------:R-:W-:Y:S05]  /*c1e0*/  BRA `(.L_x_25) ;  /* 0xffffff5400b87947 */ /* 0x000fea000383ffff */
.L_x_295:
[----:B------:R-:W-:Y:S01]  /*c1f0*/  BSSY B1, `(.L_x_313) ;  /* 0x0000006000017945 */ /* 0x000fe20003800000 */
[----:B------:R-:W-:-:S07]  /*c200*/  IMAD.MOV.U32 R15, RZ, RZ, -0x1 ;  /* 0xffffffffff0f7424 */ /* 0x000fce00078e00ff */
[----:B------:R-:W-:Y:S05]  /*c210*/  WARPSYNC.COLLECTIVE R15, `(.L_x_314) ;  /* 0x000000000f0c7348 */ /* 0x000fea0003c00000 */
[----:B------:R-:W-:Y:S02]  /*c220*/  ELECT P6, UR62, PT ;  /* 0x00000000003e782f */ /* 0x000fe400038c0000 */
[----:B------:R-:W-:Y:S01]  /*c230*/  MOV R14, UR62 ;  /* 0x0000003e000e7c02 */ /* 0x000fe20008000f00 */
[----:B------:R-:W-:Y:S10]  /*c240*/  ENDCOLLECTIVE ;  /* 0x000000000000791b */ /* 0x000ff40003800000 */
.L_x_314:
[----:B------:R-:W-:Y:S05]  /*c250*/  BSYNC B1 ;  /* 0x0000000000017941 */ /* 0x000fea0003800000 */
.L_x_313:
[----:B------:R-:W-:Y:S05]  /*c260*/  BRA `(.L_x_315) ;  /* 0xfffffff000647947 */ /* 0x000fea000383ffff */
.L_x_298:
[----:B-1----:R1:W2:Y:S02]  /*c270*/  SYNCS.PHASECHK.TRANS64.TRYWAIT P0, [R23+URZ+0x18], R14 ;  /* 0x0000180e170075a7 */ /* 0x0022a4000800017f */
[----:B--2---:R-:W-:Y:S05]  /*c280*/  @!P0 NANOSLEEP.SYNCS 0x989680 ;  /* 0x009896800000895d */ /* 0x004fea0003900000 */
[----:B------:R-:W2:Y:S02]  /*c290*/  @!P0 SYNCS.PHASECHK.TRANS64 P0, [R23+URZ+0x18], R14 ;  /* 0x0000180e170085a7 */ /* 0x000ea4000800007f */
[----:B--2---:R-:W-:Y:S05]  /*c2a0*/  @!P0 BRA `(.L_x_298) ;  /* 0xfffffffc00f08947 */ /* 0x004fea000383ffff */
[----:B------:R-:W-:Y:S05]  /*c2b0*/  BRA `(.L_x_316) ;  /* 0xfffffff0009c7947 */ /* 0x000fea000383ffff */
.L_x_306:
[----:B------:R-:W-:Y:S01]  /*c2c0*/  BSSY B0, `(.L_x_317) ;  /* 0x0000006000007945 */ /* 0x000fe20003800000 */
[----:B------:R-:W-:-:S07]  /*c2d0*/  IMAD.MOV.U32 R15, RZ, RZ, -0x1 ;  /* 0xffffffffff0f7424 */ /* 0x000fce00078e00ff */
[----:B------:R-:W-:Y:S05]  /*c2e0*/  WARPSYNC.COLLECTIVE R15, `(.L_x_318) ;  /* 0x000000000f0c7348 */ /* 0x000fea0003c00000 */
[----:B------:R-:W-:Y:S02]  /*c2f0*/  ELECT P6, UR62, PT ;  /* 0x00000000003e782f */ /* 0x000fe400038c0000 */
[----:B------:R-:W-:Y:S01]  /*c300*/  MOV R14, UR62 ;  /* 0x0000003e000e7c02 */ /* 0x000fe20008000f00 */
[----:B------:R-:W-:Y:S10]  /*c310*/  ENDCOLLECTIVE ;  /* 0x000000000000791b */ /* 0x000ff40003800000 */
.L_x_318:
[----:B------:R-:W-:Y:S05]  /*c320*/  BSYNC B0 ;  /* 0x0000000000007941 */ /* 0x000fea0003800000 */
.L_x_317:
[----:B------:R-:W-:Y:S05]  /*c330*/  BRA `(.L_x_319) ;  /* 0xfffffff800f47947 */ /* 0x000fea000383ffff */
.L_x_310:
[----:B0-----:R0:W1:Y:S02]  /*c340*/  SYNCS.PHASECHK.TRANS64.TRYWAIT P0, [R7+URZ], R4 ;  /* 0x00000004070075a7 */ /* 0x001064000800017f */
[----:B-1----:R-:W-:Y:S05]  /*c350*/  @!P0 NANOSLEEP.SYNCS 0x989680 ;  /* 0x009896800000895d */ /* 0x002fea0003900000 */
[----:B------:R-:W1:Y:S02]  /*c360*/  @!P0 SYNCS.PHASECHK.TRANS64 P0, [R7+URZ], R4 ;  /* 0x00000004070085a7 */ /* 0x000e64000800007f */
[----:B-1----:R-:W-:Y:S05]  /*c370*/  @!P0 BRA `(.L_x_310) ;  /* 0xfffffffc00f08947 */ /* 0x002fea000383ffff */
[----:B------:R-:W-:Y:S05]  /*c380*/  BRA `(.L_x_320) ;  /* 0xfffffffc00347947 */ /* 0x000fea000383ffff */
.L_x_311:
[----:B0-----:R0:W1:Y:S02]  /*c390*/  SYNCS.PHASECHK.TRANS64.TRYWAIT P0, [R6+URZ], R5 ;  /* 0x00000005060075a7 */ /* 0x001064000800017f */
[----:B-1----:R-:W-:Y:S05]  /*c3a0*/  @!P0 NANOSLEEP.SYNCS 0x989680 ;  /* 0x009896800000895d */ /* 0x002fea0003900000 */
[----:B------:R-:W1:Y:S02]  /*c3b0*/  @!P0 SYNCS.PHASECHK.TRANS64 P0, [R6+URZ], R5 ;  /* 0x00000005060085a7 */ /* 0x000e64000800007f */
[----:B-1----:R-:W-:Y:S05]  /*c3c0*/  @!P0 BRA `(.L_x_311) ;  /* 0xfffffffc00f08947 */ /* 0x002fea000383ffff */
[----:B------:R-:W-:Y:S05]  /*c3d0*/  BRA `(.L_x_321) ;  /* 0xfffffffc003c7947 */ /* 0x000fea000383ffff */
.L_x_322:
[----:B------:R-:W-:-:S00]  /*c3e0*/  BRA `(.L_x_322) ;  /* 0xfffffffc00fc7947 */ /* 0x000fc0000383ffff */
[----:B------:R-:W-:-:S00]  /*c3f0*/  NOP ;  /* 0x0000000000007918 */ /* 0x000fc00000000000 */
        /* <DEDUP_REMOVED lines=8> */
.L_x_323:


//--------------------- .nv.global.init           --------------------------
	.section	.nv.global.init,"aw",@progbits
.nv.global.init:
	.type		$str$22,@object
	.size		$str$22,($str$23 - $str$22)
$str$22:
        /*0000*/ 	.byte	0x6b, 0x5f, 0x74, 0x69, 0x6c, 0x65, 0x5f, 0x63, 0x6f, 0x75, 0x6e, 0x74, 0x20, 0x3e, 0x3d, 0x20
        /*0010*/ 	.byte	0x31, 0x00
	.type		$str$23,@object
	.size		$str$23,(__unnamed_1 - $str$23)
$str$23:
        /*0012*/ 	.byte	0x2f, 0x74, 0x6d, 0x70, 0x2f, 0x63, 0x75, 0x74, 0x6c, 0x61, 0x73, 0x73, 0x5f, 0x73, 0x77, 0x65
        /*0022*/ 	.byte	0x65, 0x70, 0x5f, 0x73, 0x72, 0x63, 0x2f, 0x69, 0x6e, 0x63, 0x6c, 0x75, 0x64, 0x65, 0x2f, 0x63
        /*0032*/ 	.byte	0x75, 0x74, 0x6c, 0x61, 0x73, 0x73, 0x2f, 0x67, 0x65, 0x6d, 0x6d, 0x2f, 0x63, 0x6f, 0x6c, 0x6c
        /*0042*/ 	.byte	0x65, 0x63, 0x74, 0x69, 0x76, 0x65, 0x2f, 0x73, 0x6d, 0x39, 0x30, 0x5f, 0x6d, 0x6d, 0x61, 0x5f
        /*0052*/ 	.byte	0x74, 0x6d, 0x61, 0x5f, 0x67, 0x6d, 0x6d, 0x61, 0x5f, 0x73, 0x73, 0x5f, 0x77, 0x61, 0x72, 0x70
        /*0062*/ 	.byte	0x73, 0x70, 0x65, 0x63, 0x69, 0x61, 0x6c, 0x69, 0x7a, 0x65, 0x64, 0x2e, 0x68, 0x70, 0x70, 0x00
	.type		__unnamed_1,@object
	.size		__unnamed_1,(.L_0 - __unnamed_1)
__unnamed_1:
        /*0072*/ 	.byte	0x76, 0x6f, 0x69, 0x64, 0x20, 0x63, 0x75, 0x74, 0x6c, 0x61, 0x73, 0x73, 0x3a, 0x3a, 0x67, 0x65
        /* <DEDUP_REMOVED lines=180> */
        /*0bc2*/ 	.byte	0x6e, 0x74, 0x69, 0x74, 0x79, 0x5d, 0x00
.L_0:


//--------------------- .nv.shared._ZN7cutlass13device_kernelINS_4gemm6kernel13GemmUniversalIN4cute5tupleIJiiiiEEENS1_10collective13CollectiveMmaINS1_34MainloopSm90TmaGmmaWarpSpecializedILi3ENS5_IJNS4_1CILi2EEENSA_ILi1EEESC_EEENS1_35KernelTmaWarpSpecializedCooperativeEEENS5_IJNSA_ILi256EEENSA_ILi128EEENSA_ILi32EEEEEENS_6half_tENS5_IJlSC_lEEESK_SL_NS4_8TiledMMAINS4_8MMA_AtomIJNS4_4SM904GMMA26MMA_64x128x16_F32F16F16_SSILNSP_5MajorE0ELSR_0ELNSP_7ScaleInE1ELSS_1EEEEEENS4_6LayoutISD_NS5_IJSC_NSA_ILi0EEESW_EEEEENS5_IJNS4_10UnderscoreESZ_SZ_EEEEENS4_13SM90_TMA_LOADENS4_14ComposedLayoutINS4_7SwizzleILi2ELi4ELi3EEENS4_18smem_ptr_flag_bitsILi16EEENSV_INS5_IJNSA_ILi8EEESI_EEENS5_IJSI_SC_EEEEEEEvNS4_8identityENS4_23SM90_TMA_LOAD_MULTICASTES1C_vS1D_EENS_8epilogue10collective6detail29Sm90TmaWarpSpecializedAdapterINS1H_15DefaultEpilogueISK_SL_SL_NS1G_6thread17LinearCombinationISK_Li1EffLNS1L_9ScaleType4KindE0ELNS_15FloatRoundStyleE2ESK_EENS1_15EpilogueDefaultEEEEEvvEEEEvNT_6ParamsE --------------------------
	.section	.nv.shared._ZN7cutlass13device_kernelINS_4gemm6kernel13GemmUniversalIN4cute5tupleIJiiiiEEENS1_10collective13CollectiveMmaINS1_34MainloopSm90TmaGmmaWarpSpecializedILi3ENS5_IJNS4_1CILi2EEENSA_ILi1EEESC_EEENS1_35KernelTmaWarpSpecializedCooperativeEEENS5_IJNSA_ILi256EEENSA_ILi128EEENSA_ILi32EEEEEENS_6half_tENS5_IJlSC_lEEESK_SL_NS4_8TiledMMAINS4_8MMA_AtomIJNS4_4SM904GMMA26MMA_64x128x16_F32F16F16_SSILNSP_5MajorE0ELSR_0ELNSP_7ScaleInE1ELSS_1EEEEEENS4_6LayoutISD_NS5_IJSC_NSA_ILi0EEESW_EEEEENS5_IJNS4_10UnderscoreESZ_SZ_EEEEENS4_13SM90_TMA_LOADENS4_14ComposedLayoutINS4_7SwizzleILi2ELi4ELi3EEENS4_18smem_ptr_flag_bitsILi16EEENSV_INS5_IJNSA_ILi8EEESI_EEENS5_IJSI_SC_EEEEEEEvNS4_8identityENS4_23SM90_TMA_LOAD_MULTICASTES1C_vS1D_EENS_8epilogue10collective6detail29Sm90TmaWarpSpecializedAdapterINS1H_15DefaultEpilogueISK_SL_SL_NS1G_6thread17LinearCombinationISK_Li1EffLNS1L_9ScaleType4KindE0ELNS_15FloatRoundStyleE2ESK_EENS1_15EpilogueDefaultEEEEEvvEEEEvNT_6ParamsE,"aw",@nobits
	.sectionflags	@""
	.align	16
	.zero		1024


//--------------------- .nv.shared.reserved.0     --------------------------
	.section	.nv.shared.reserved.0,"aw",@nobits
	.weak		__nv_reservedSMEM_offset_0_alias
	.size		__nv_reservedSMEM_offset_0_alias, 0, 0
	.other		__nv_reservedSMEM_offset_0_alias,@"STO_CUDA_RESERVED_SHARED STV_DEFAULT"
__nv_reservedSMEM_offset_0_alias:
	.zero		0


//--------------------- .nv.global                --------------------------
	.section	.nv.global,"aw",@nobits
.nv.global:
	.type		_ZN39_INTERNAL_76293966_4_k_cu_ab945b09_36814cute1_E,@object
	.size		_ZN39_INTERNAL_76293966_4_k_cu_ab945b09_36814cute1_E,(_ZN39_INTERNAL_76293966_4_k_cu_ab945b09_36814cuda3std3__45__cpo6cbeginE - _ZN39_INTERNAL_76293966_4_k_cu_ab945b09_36814cute1_E)
_ZN39_INTERNAL_76293966_4_k_cu_ab945b09_36814cute1_E:
	.zero		1
	.type		_ZN39_INTERNAL_76293966_4_k_cu_ab945b09_36814cuda3std3__45__cpo6cbeginE,@object
	.size		_ZN39_INTERNAL_76293966_4_k_cu_ab945b09_36814cuda3std3__45__cpo6cbeginE,(_ZN39_INTERNAL_76293966_4_k_cu_ab945b09_36814cuda3std3__48in_placeE - _ZN39_INTERNAL_76293966_4_k_cu_ab945b09_36814cuda3std3__45__cpo6cbeginE)
_ZN39_INTERNAL_76293966_4_k_cu_ab945b09_36814cuda3std3__45__cpo6cbeginE:
	.zero		1
	.type		_ZN39_INTERNAL_76293966_4_k_cu_ab945b09_36814cuda3std3__48in_placeE,@object
	.size		_ZN39_INTERNAL_76293966_4_k_cu_ab945b09_36814cuda3std3__48in_placeE,(_ZN39_INTERNAL_76293966_4_k_cu_ab945b09_36814cuda3std6ranges3__45__cpo9iter_moveE - _ZN39_INTERNAL_76293966_4_k_cu_ab945b09_36814cuda3std3__48in_placeE)
_ZN39_INTERNAL_76293966_4_k_cu_ab945b09_36814cuda3std3__48in_placeE:
	.zero		1
	.type		_ZN39_INTERNAL_76293966_4_k_cu_ab945b09_36814cuda3std6ranges3__45__cpo9iter_moveE,@object
	.size		_ZN39_INTERNAL_76293966_4_k_cu_ab945b09_36814cuda3std6ranges3__45__cpo9iter_moveE,(_ZN39_INTERNAL_76293966_4_k_cu_ab945b09_36814cuda3std3__45__cpo5beginE - _ZN39_INTERNAL_76293966_4_k_cu_ab945b09_36814cuda3std6ranges3__45__cpo9iter_moveE)
_ZN39_INTERNAL_76293966_4_k_cu_ab945b09_36814cuda3std6ranges3__45__cpo9iter_moveE:
	.zero		1
	.type		_ZN39_INTERNAL_76293966_4_k_cu_ab945b09_36814cuda3std3__45__cpo5beginE,@object
	.size		_ZN39_INTERNAL_76293966_4_k_cu_ab945b09_36814cuda3std3__45__cpo5beginE,(_ZN39_INTERNAL_76293966_4_k_cu_ab945b09_36814cuda3std3__441_GLOBAL__N__76293966_4_k_cu_ab945b09_36816ignoreE - _ZN39_INTERNAL_76293966_4_k_cu_ab945b09_36814cuda3std3__45__cpo5beginE)
_ZN39_INTERNAL_76293966_4_k_cu_ab945b09_36814cuda3std3__45__cpo5beginE:
	.zero		1
	.type		_ZN39_INTERNAL_76293966_4_k_cu_ab945b09_36814cuda3std3__441_GLOBAL__N__76293966_4_k_cu_ab945b09_36816ignoreE,@object
	.size		_ZN39_INTERNAL_76293966_4_k_cu_ab945b09_36814cuda3std3__441_GLOBAL__N__76293966_4_k_cu_ab945b09_36816ignoreE,(_ZN39_INTERNAL_76293966_4_k_cu_ab945b09_36814cute7productE - _ZN39_INTERNAL_76293966_4_k_cu_ab945b09_36814cuda3std3__441_GLOBAL__N__76293966_4_k_cu_ab945b09_36816ignoreE)
_ZN39_INTERNAL_76293966_4_k_cu_ab945b09_36814cuda3std3__441_GLOBAL__N__76293966_4_k_cu_ab945b09_36816ignoreE:
	.zero		1
	.type		_ZN39_INTERNAL_76293966_4_k_cu_ab945b09_36814cute7productE,@object
	.size		_ZN39_INTERNAL_76293966_4_k_cu_ab945b09_36814cute7productE,(_ZN39_INTERNAL_76293966_4_k_cu_ab945b09_36814cuda3std3__45__cpo3endE - _ZN39_INTERNAL_76293966_4_k_cu_ab945b09_36814cute7productE)
_ZN39_INTERNAL_76293966_4_k_cu_ab945b09_36814cute7productE:
	.zero		1
	.type		_ZN39_INTERNAL_76293966_4_k_cu_ab945b09_36814cuda3std3__45__cpo3endE,@object
	.size		_ZN39_INTERNAL_76293966_4_k_cu_ab945b09_36814cuda3std3__45__cpo3endE,(_ZN39_INTERNAL_76293966_4_k_cu_ab945b09_36814cuda3std3__419piecewise_constructE - _ZN39_INTERNAL_76293966_4_k_cu_ab945b09_36814cuda3std3__45__cpo3endE)
_ZN39_INTERNAL_76293966_4_k_cu_ab945b09_36814cuda3std3__45__cpo3endE:
	.zero		1
	.type		_ZN39_INTERNAL_76293966_4_k_cu_ab945b09_36814cuda3std3__419piecewise_constructE,@object
	.size		_ZN39_INTERNAL_76293966_4_k_cu_ab945b09_36814cuda3std3__419piecewise_constructE,(_ZN39_INTERNAL_76293966_4_k_cu_ab945b09_36814cuda3std3__45__cpo4cendE - _ZN39_INTERNAL_76293966_4_k_cu_ab945b09_36814cuda3std3__419piecewise_constructE)
_ZN39_INTERNAL_76293966_4_k_cu_ab945b09_36814cuda3std3__419piecewise_constructE:
	.zero		1
	.type		_ZN39_INTERNAL_76293966_4_k_cu_ab945b09_36814cuda3std3__45__cpo4cendE,@object
	.size		_ZN39_INTERNAL_76293966_4_k_cu_ab945b09_36814cuda3std3__45__cpo4cendE,(_ZN39_INTERNAL_76293966_4_k_cu_ab945b09_36814cuda3std6ranges3__45__cpo4swapE - _ZN39_INTERNAL_76293966_4_k_cu_ab945b09_36814cuda3std3__45__cpo4cendE)
_ZN39_INTERNAL_76293966_4_k_cu_ab945b09_36814cuda3std3__45__cpo4cendE:
	.zero		1
	.type		_ZN39_INTERNAL_76293966_4_k_cu_ab945b09_36814cuda3std6ranges3__45__cpo4swapE,@object
	.size		_ZN39_INTERNAL_76293966_4_k_cu_ab945b09_36814cuda3std6ranges3__45__cpo4swapE,(.L_8 - _ZN39_INTERNAL_76293966_4_k_cu_ab945b09_36814cuda3std6ranges3__45__cpo4swapE)
_ZN39_INTERNAL_76293966_4_k_cu_ab945b09_36814cuda3std6ranges3__45__cpo4swapE:
	.zero		1
.L_8:


//--------------------- .nv.constant0._ZN7cutlass13device_kernelINS_4gemm6kernel13GemmUniversalIN4cute5tupleIJiiiiEEENS1_10collective13CollectiveMmaINS1_34MainloopSm90TmaGmmaWarpSpecializedILi3ENS5_IJNS4_1CILi2EEENSA_ILi1EEESC_EEENS1_35KernelTmaWarpSpecializedCooperativeEEENS5_IJNSA_ILi256EEENSA_ILi128EEENSA_ILi32EEEEEENS_6half_tENS5_IJlSC_lEEESK_SL_NS4_8TiledMMAINS4_8MMA_AtomIJNS4_4SM904GMMA26MMA_64x128x16_F32F16F16_SSILNSP_5MajorE0ELSR_0ELNSP_7ScaleInE1ELSS_1EEEEEENS4_6LayoutISD_NS5_IJSC_NSA_ILi0EEESW_EEEEENS5_IJNS4_10UnderscoreESZ_SZ_EEEEENS4_13SM90_TMA_LOADENS4_14ComposedLayoutINS4_7SwizzleILi2ELi4ELi3EEENS4_18smem_ptr_flag_bitsILi16EEENSV_INS5_IJNSA_ILi8EEESI_EEENS5_IJSI_SC_EEEEEEEvNS4_8identityENS4_23SM90_TMA_LOAD_MULTICASTES1C_vS1D_EENS_8epilogue10collective6detail29Sm90TmaWarpSpecializedAdapterINS1H_15DefaultEpilogueISK_SL_SL_NS1G_6thread17LinearCombinationISK_Li1EffLNS1L_9ScaleType4KindE0ELNS_15FloatRoundStyleE2ESK_EENS1_15EpilogueDefaultEEEEEvvEEEEvNT_6ParamsE --------------------------
	.section	.nv.constant0._ZN7cutlass13device_kernelINS_4gemm6kernel13GemmUniversalIN4cute5tupleIJiiiiEEENS1_10collective13CollectiveMmaINS1_34MainloopSm90TmaGmmaWarpSpecializedILi3ENS5_IJNS4_1CILi2EEENSA_ILi1EEESC_EEENS1_35KernelTmaWarpSpecializedCooperativeEEENS5_IJNSA_ILi256EEENSA_ILi128EEENSA_ILi32EEEEEENS_6half_tENS5_IJlSC_lEEESK_SL_NS4_8TiledMMAINS4_8MMA_AtomIJNS4_4SM904GMMA26MMA_64x128x16_F32F16F16_SSILNSP_5MajorE0ELSR_0ELNSP_7ScaleInE1ELSS_1EEEEEENS4_6LayoutISD_NS5_IJSC_NSA_ILi0EEESW_EEEEENS5_IJNS4_10UnderscoreESZ_SZ_EEEEENS4_13SM90_TMA_LOADENS4_14ComposedLayoutINS4_7SwizzleILi2ELi4ELi3EEENS4_18smem_ptr_flag_bitsILi16EEENSV_INS5_IJNSA_ILi8EEESI_EEENS5_IJSI_SC_EEEEEEEvNS4_8identityENS4_23SM90_TMA_LOAD_MULTICASTES1C_vS1D_EENS_8epilogue10collective6detail29Sm90TmaWarpSpecializedAdapterINS1H_15DefaultEpilogueISK_SL_SL_NS1G_6thread17LinearCombinationISK_Li1EffLNS1L_9ScaleType4KindE0ELNS_15FloatRoundStyleE2ESK_EENS1_15EpilogueDefaultEEEEEvvEEEEvNT_6ParamsE,"a",@progbits
	.sectionflags	@""
	.align	4
.nv.constant0._ZN7cutlass13device_kernelINS_4gemm6kernel13GemmUniversalIN4cute5tupleIJiiiiEEENS1_10collective13CollectiveMmaINS1_34MainloopSm90TmaGmmaWarpSpecializedILi3ENS5_IJNS4_1CILi2EEENSA_ILi1EEESC_EEENS1_35KernelTmaWarpSpecializedCooperativeEEENS5_IJNSA_ILi256EEENSA_ILi128EEENSA_ILi32EEEEEENS_6half_tENS5_IJlSC_lEEESK_SL_NS4_8TiledMMAINS4_8MMA_AtomIJNS4_4SM904GMMA26MMA_64x128x16_F32F16F16_SSILNSP_5MajorE0ELSR_0ELNSP_7ScaleInE1ELSS_1EEEEEENS4_6LayoutISD_NS5_IJSC_NSA_ILi0EEESW_EEEEENS5_IJNS4_10UnderscoreESZ_SZ_EEEEENS4_13SM90_TMA_LOADENS4_14ComposedLayoutINS4_7SwizzleILi2ELi4ELi3EEENS4_18smem_ptr_flag_bitsILi16EEENSV_INS5_IJNSA_ILi8EEESI_EEENS5_IJSI_SC_EEEEEEEvNS4_8identityENS4_23SM90_TMA_LOAD_MULTICASTES1C_vS1D_EENS_8epilogue10collective6detail29Sm90TmaWarpSpecializedAdapterINS1H_15DefaultEpilogueISK_SL_SL_NS1G_6thread17LinearCombinationISK_Li1EffLNS1L_9ScaleType4KindE0ELNS_15FloatRoundStyleE2ESK_EENS1_15EpilogueDefaultEEEEEvvEEEEvNT_6ParamsE:
	.zero		1664


//--------------------- SYMBOLS --------------------------

	.type		.nv.reservedSmem.offset0,@object
	.size		.nv.reservedSmem.offset0,0x4
	.type		__assertfail,@function
